	.target	sm_90a

	.elftype	@"ET_EXEC"


//--------------------- .note.nv.tkinfo           --------------------------
	.section	.note.nv.tkinfo,"",@"SHT_NOTE"
	.sectionflags	@"SHF_NOTE_NV_TKINFO"
	.tkinfo
        /*0018*/ 	.word	0x00000002
        /*0030*/ 	.string	""
        /*0030*/ 	.string	"ptxas"
        /*0030*/ 	.string	"Cuda compilation tools, release 13.0, V13.0.88"
        /*0030*/ 	.string	"Build cuda_13.0.r13.0/compiler.36424714_0"
        /*0030*/ 	.string	"-arch sm_90a -m 64 "



//--------------------- .note.nv.cuinfo           --------------------------
	.section	.note.nv.cuinfo,"",@"SHT_NOTE"
	.sectionflags	@"SHF_NOTE_NV_CUINFO"
        /*0018*/ 	.short	0x0002
        /*001a*/ 	.short	0x005a
        /*001c*/ 	.short	0x0082
	.zero		2


//--------------------- .nv.info                  --------------------------
	.section	.nv.info,"",@"SHT_CUDA_INFO"
	.align	4


	//----- nvinfo : EIATTR_REGCOUNT
	.align		4
        /*0000*/ 	.byte	0x04, 0x2f
        /*0002*/ 	.short	(.L_15 - .L_14)
	.align		4
.L_14:
        /*0004*/ 	.word	index@(_ZN7cutlass13device_kernelINS_4gemm6kernel13GemmUniversalIN4cute5tupleIJiiiiEEENS1_10collective13CollectiveMmaINS1_34MainloopSm90TmaGmmaWarpSpecializedILi4ENS5_IJNS4_1CILi2EEENSA_ILi1EEESC_EEENS1_32KernelTmaWarpSpecializedPingpongEEENS5_IJNSA_ILi64EEENSA_ILi160EEENSA_ILi256EEEEEEaNS5_IJlSC_lEEEaSK_NS4_8TiledMMAINS4_8MMA_AtomIJNS4_4SM904GMMA26MMA_64x32x32_S32S8S8_SS_TNEEEENS4_6LayoutINS5_IJSC_SC_SC_EEENS5_IJNSA_ILi0EEEST_ST_EEEEENS5_IJNS4_10UnderscoreESW_SW_EEEEENS4_13SM90_TMA_LOADENS4_14ComposedLayoutINS4_7SwizzleILi3ELi4ELi3EEENS4_18smem_ptr_flag_bitsILi8EEENSR_INS5_IJNSA_ILi8EEENSA_ILi128EEEEEENS5_IJS16_SC_EEEEEEEvNS4_8identityENS4_23SM90_TMA_LOAD_MULTICASTES1A_vS1B_EENS_8epilogue10collective6detail29Sm90TmaWarpSpecializedAdapterINS1F_15DefaultEpilogueIaSK_SK_NS1E_6thread17LinearCombinationIaLi1EiiLNS1J_9ScaleType4KindE0ELNS_15FloatRoundStyleE2EaEENS1_15EpilogueDefaultEEEEEvvEEEEvNT_6ParamsE)
        /*0008*/ 	.word	0x000000a8


	//----- nvinfo : EIATTR_FRAME_SIZE
	.align		4
.L_15:
        /*000c*/ 	.byte	0x04, 0x11
        /*000e*/ 	.short	(.L_17 - .L_16)
	.align		4
.L_16:
        /*0010*/ 	.word	index@(_ZN7cutlass13device_kernelINS_4gemm6kernel13GemmUniversalIN4cute5tupleIJiiiiEEENS1_10collective13CollectiveMmaINS1_34MainloopSm90TmaGmmaWarpSpecializedILi4ENS5_IJNS4_1CILi2EEENSA_ILi1EEESC_EEENS1_32KernelTmaWarpSpecializedPingpongEEENS5_IJNSA_ILi64EEENSA_ILi160EEENSA_ILi256EEEEEEaNS5_IJlSC_lEEEaSK_NS4_8TiledMMAINS4_8MMA_AtomIJNS4_4SM904GMMA26MMA_64x32x32_S32S8S8_SS_TNEEEENS4_6LayoutINS5_IJSC_SC_SC_EEENS5_IJNSA_ILi0EEEST_ST_EEEEENS5_IJNS4_10UnderscoreESW_SW_EEEEENS4_13SM90_TMA_LOADENS4_14ComposedLayoutINS4_7SwizzleILi3ELi4ELi3EEENS4_18smem_ptr_flag_bitsILi8EEENSR_INS5_IJNSA_ILi8EEENSA_ILi128EEEEEENS5_IJS16_SC_EEEEEEEvNS4_8identityENS4_23SM90_TMA_LOAD_MULTICASTES1A_vS1B_EENS_8epilogue10collective6detail29Sm90TmaWarpSpecializedAdapterINS1F_15DefaultEpilogueIaSK_SK_NS1E_6thread17LinearCombinationIaLi1EiiLNS1J_9ScaleType4KindE0ELNS_15FloatRoundStyleE2EaEENS1_15EpilogueDefaultEEEEEvvEEEEvNT_6ParamsE)
        /*0014*/ 	.word	0x00000000


	//----- nvinfo : EIATTR_MIN_STACK_SIZE
	.align		4
.L_17:
        /*0018*/ 	.byte	0x04, 0x12
        /*001a*/ 	.short	(.L_19 - .L_18)
	.align		4
.L_18:
        /*001c*/ 	.word	index@(_ZN7cutlass13device_kernelINS_4gemm6kernel13GemmUniversalIN4cute5tupleIJiiiiEEENS1_10collective13CollectiveMmaINS1_34MainloopSm90TmaGmmaWarpSpecializedILi4ENS5_IJNS4_1CILi2EEENSA_ILi1EEESC_EEENS1_32KernelTmaWarpSpecializedPingpongEEENS5_IJNSA_ILi64EEENSA_ILi160EEENSA_ILi256EEEEEEaNS5_IJlSC_lEEEaSK_NS4_8TiledMMAINS4_8MMA_AtomIJNS4_4SM904GMMA26MMA_64x32x32_S32S8S8_SS_TNEEEENS4_6LayoutINS5_IJSC_SC_SC_EEENS5_IJNSA_ILi0EEEST_ST_EEEEENS5_IJNS4_10UnderscoreESW_SW_EEEEENS4_13SM90_TMA_LOADENS4_14ComposedLayoutINS4_7SwizzleILi3ELi4ELi3EEENS4_18smem_ptr_flag_bitsILi8EEENSR_INS5_IJNSA_ILi8EEENSA_ILi128EEEEEENS5_IJS16_SC_EEEEEEEvNS4_8identityENS4_23SM90_TMA_LOAD_MULTICASTES1A_vS1B_EENS_8epilogue10collective6detail29Sm90TmaWarpSpecializedAdapterINS1F_15DefaultEpilogueIaSK_SK_NS1E_6thread17LinearCombinationIaLi1EiiLNS1J_9ScaleType4KindE0ELNS_15FloatRoundStyleE2EaEENS1_15EpilogueDefaultEEEEEvvEEEEvNT_6ParamsE)
        /*0020*/ 	.word	0x00000000
.L_19:


//--------------------- .nv.compat                --------------------------
	.section	.nv.compat,"",@"SHT_CUDA_COMPAT_INFO"
	.align	4
        /*0000*/ 	.byte	0x02, 0x09, 0x01, 0x00, 0x02, 0x02, 0x04, 0x00, 0x02, 0x05, 0x05, 0x00, 0x03, 0x07, 0x01, 0x01
        /*0010*/ 	.byte	0x02, 0x03, 0x01, 0x00, 0x02, 0x06, 0x01, 0x00, 0x04, 0x0b, 0x08, 0x00, 0x00, 0x00, 0x00, 0x00
        /*0020*/ 	.byte	0x00, 0x00, 0x00, 0x00


//--------------------- .nv.info._ZN7cutlass13device_kernelINS_4gemm6kernel13GemmUniversalIN4cute5tupleIJiiiiEEENS1_10collective13CollectiveMmaINS1_34MainloopSm90TmaGmmaWarpSpecializedILi4ENS5_IJNS4_1CILi2EEENSA_ILi1EEESC_EEENS1_32KernelTmaWarpSpecializedPingpongEEENS5_IJNSA_ILi64EEENSA_ILi160EEENSA_ILi256EEEEEEaNS5_IJlSC_lEEEaSK_NS4_8TiledMMAINS4_8MMA_AtomIJNS4_4SM904GMMA26MMA_64x32x32_S32S8S8_SS_TNEEEENS4_6LayoutINS5_IJSC_SC_SC_EEENS5_IJNSA_ILi0EEEST_ST_EEEEENS5_IJNS4_10UnderscoreESW_SW_EEEEENS4_13SM90_TMA_LOADENS4_14ComposedLayoutINS4_7SwizzleILi3ELi4ELi3EEENS4_18smem_ptr_flag_bitsILi8EEENSR_INS5_IJNSA_ILi8EEENSA_ILi128EEEEEENS5_IJS16_SC_EEEEEEEvNS4_8identityENS4_23SM90_TMA_LOAD_MULTICASTES1A_vS1B_EENS_8epilogue10collective6detail29Sm90TmaWarpSpecializedAdapterINS1F_15DefaultEpilogueIaSK_SK_NS1E_6thread17LinearCombinationIaLi1EiiLNS1J_9ScaleType4KindE0ELNS_15FloatRoundStyleE2EaEENS1_15EpilogueDefaultEEEEEvvEEEEvNT_6ParamsE --------------------------
	.section	.nv.info._ZN7cutlass13device_kernelINS_4gemm6kernel13GemmUniversalIN4cute5tupleIJiiiiEEENS1_10collective13CollectiveMmaINS1_34MainloopSm90TmaGmmaWarpSpecializedILi4ENS5_IJNS4_1CILi2EEENSA_ILi1EEESC_EEENS1_32KernelTmaWarpSpecializedPingpongEEENS5_IJNSA_ILi64EEENSA_ILi160EEENSA_ILi256EEEEEEaNS5_IJlSC_lEEEaSK_NS4_8TiledMMAINS4_8MMA_AtomIJNS4_4SM904GMMA26MMA_64x32x32_S32S8S8_SS_TNEEEENS4_6LayoutINS5_IJSC_SC_SC_EEENS5_IJNSA_ILi0EEEST_ST_EEEEENS5_IJNS4_10UnderscoreESW_SW_EEEEENS4_13SM90_TMA_LOADENS4_14ComposedLayoutINS4_7SwizzleILi3ELi4ELi3EEENS4_18smem_ptr_flag_bitsILi8EEENSR_INS5_IJNSA_ILi8EEENSA_ILi128EEEEEENS5_IJS16_SC_EEEEEEEvNS4_8identityENS4_23SM90_TMA_LOAD_MULTICASTES1A_vS1B_EENS_8epilogue10collective6detail29Sm90TmaWarpSpecializedAdapterINS1F_15DefaultEpilogueIaSK_SK_NS1E_6thread17LinearCombinationIaLi1EiiLNS1J_9ScaleType4KindE0ELNS_15FloatRoundStyleE2EaEENS1_15EpilogueDefaultEEEEEvvEEEEvNT_6ParamsE,"",@"SHT_CUDA_INFO"
	.sectionflags	@""
	.align	4


	//----- nvinfo : EIATTR_CUDA_API_VERSION
	.align		4
        /*0000*/ 	.byte	0x04, 0x37
        /*0002*/ 	.short	(.L_21 - .L_20)
.L_20:
        /*0004*/ 	.word	0x00000082


	//----- nvinfo : EIATTR_KPARAM_INFO
	.align		4
.L_21:
        /*0008*/ 	.byte	0x04, 0x17
        /*000a*/ 	.short	(.L_23 - .L_22)
.L_22:
        /*000c*/ 	.word	0x00000000
        /*0010*/ 	.short	0x0000
        /*0012*/ 	.short	0x0070
        /*0014*/ 	.byte	0x00, 0xf0, 0x01, 0x10


	//----- nvinfo : EIATTR_SPARSE_MMA_MASK
	.align		4
.L_23:
        /*0018*/ 	.byte	0x03, 0x50
        /*001a*/ 	.short	0x0000


	//----- nvinfo : EIATTR_MAXREG_COUNT
	.align		4
        /*001c*/ 	.byte	0x03, 0x1b
        /*001e*/ 	.short	0x00a8


	//----- nvinfo : EIATTR_NUM_BARRIERS
	.align		4
        /*0020*/ 	.byte	0x02, 0x4c
        /*0022*/ 	.byte	0x01
	.zero		1


	//----- nvinfo : EIATTR_EXTERNS
	.align		4
        /*0024*/ 	.byte	0x04, 0x0f
        /*0026*/ 	.short	(.L_25 - .L_24)


	//   ....[0]....
	.align		4
.L_24:
        /*0028*/ 	.word	index@(__assertfail)


	//----- nvinfo : EIATTR_MERCURY_ISA_VERSION
	.align		4
.L_25:
        /*002c*/ 	.byte	0x03, 0x5f
        /*002e*/ 	.short	0x0101


	//----- nvinfo : EIATTR_INT_WARP_WIDE_INSTR_OFFSETS
	.align		4
        /*0030*/ 	.byte	0x04, 0x31
        /*0032*/ 	.short	(.L_27 - .L_26)


	//   ....[0]....
.L_26:
        /*0034*/ 	.word	0x000005d0


	//   ....[1]....
        /*0038*/ 	.word	0x00000610


	//   ....[2]....
        /*003c*/ 	.word	0x000006a0


	//   ....[3]....
        /*0040*/ 	.word	0x000006b0


	//   ....[4]....
        /*0044*/ 	.word	0x000006d0


	//   ....[5]....
        /*0048*/ 	.word	0x000006f0


	//   ....[6]....
        /*004c*/ 	.word	0x000007e0


	//   ....[7]....
        /*0050*/ 	.word	0x00000800


	//   ....[8]....
        /*0054*/ 	.word	0x00003cd0


	//----- nvinfo : EIATTR_COOP_GROUP_MASK_REGIDS
	.align		4
.L_27:
        /*0058*/ 	.byte	0x04, 0x29
        /*005a*/ 	.short	(.L_29 - .L_28)


	//   ....[0]....
.L_28:
        /*005c*/ 	.word	0xffffffff


	//   ....[1]....
        /*0060*/ 	.word	0xffffffff


	//   ....[2]....
        /*0064*/ 	.word	0xffffffff


	//   ....[3]....
        /*0068*/ 	.word	0xffffffff


	//   ....[4]....
        /*006c*/ 	.word	0xffffffff


	//   ....[5]....
        /*0070*/ 	.word	0xffffffff


	//   ....[6]....
        /*0074*/ 	.word	0xffffffff


	//----- nvinfo : EIATTR_COOP_GROUP_INSTR_OFFSETS
	.align		4
.L_29:
        /*0078*/ 	.byte	0x04, 0x28
        /*007a*/ 	.short	(.L_31 - .L_30)


	//   ....[0]....
.L_30:
        /*007c*/ 	.word	0x00000060


	//   ....[1]....
        /*0080*/ 	.word	0x00000080


	//   ....[2]....
        /*0084*/ 	.word	0x00000180


	//   ....[3]....
        /*0088*/ 	.word	0x000003b0


	//   ....[4]....
        /*008c*/ 	.word	0x00000400


	//   ....[5]....
        /*0090*/ 	.word	0x000004f0


	//   ....[6]....
        /*0094*/ 	.word	0x00000980


	//----- nvinfo : EIATTR_REG_RECONFIG
	.align		4
.L_31:
        /*0098*/ 	.byte	0x01, 0x54
	.zero		2


	//----- nvinfo : EIATTR_SYSCALL_OFFSETS
	.align		4
        /*009c*/ 	.byte	0x04, 0x46
        /*009e*/ 	.short	(.L_33 - .L_32)


	//   ....[0]....
.L_32:
        /*00a0*/ 	.word	0x000018d0


	//----- nvinfo : EIATTR_MBARRIER_INSTR_OFFSETS
	.align		4
.L_33:
        /*00a4*/ 	.byte	0x04, 0x39
        /*00a6*/ 	.short	(.L_35 - .L_34)


	//   ....[0]....
.L_34:
        /*00a8*/ 	.word	0x00000300
        /*00ac*/ 	.word	0x000000ff
        /*00b0*/ 	.word	0x00000000
        /*00b4*/ 	.short	0x0100
        /*00b6*/ 	.byte	0x07
	.zero		1


	//   ....[1]....
        /*00b8*/ 	.word	0x00000310
        /*00bc*/ 	.word	0x000000ff
        /*00c0*/ 	.word	0x00000020
        /*00c4*/ 	.short	0x0100
        /*00c6*/ 	.byte	0x07
	.zero		1


	//   ....[2]....
        /*00c8*/ 	.word	0x00000320
        /*00cc*/ 	.word	0x000000ff
        /*00d0*/ 	.word	0x00000008
        /*00d4*/ 	.short	0x0100
        /*00d6*/ 	.byte	0x07
	.zero		1


	//   ....[3]....
        /*00d8*/ 	.word	0x00000330
        /*00dc*/ 	.word	0x000000ff
        /*00e0*/ 	.word	0x00000028
        /*00e4*/ 	.short	0x0100
        /*00e6*/ 	.byte	0x07
	.zero		1


	//   ....[4]....
        /*00e8*/ 	.word	0x00000340
        /*00ec*/ 	.word	0x000000ff
        /*00f0*/ 	.word	0x00000010
        /*00f4*/ 	.short	0x0100
        /*00f6*/ 	.byte	0x07
	.zero		1


	//   ....[5]....
        /*00f8*/ 	.word	0x00000350
        /*00fc*/ 	.word	0x000000ff
        /*0100*/ 	.word	0x00000030
        /*0104*/ 	.short	0x0100
        /*0106*/ 	.byte	0x07
	.zero		1


	//   ....[6]....
        /*0108*/ 	.word	0x00000360
        /*010c*/ 	.word	0x000000ff
        /*0110*/ 	.word	0x00000018
        /*0114*/ 	.short	0x0100
        /*0116*/ 	.byte	0x07
	.zero		1


	//   ....[7]....
        /*0118*/ 	.word	0x00000370
        /*011c*/ 	.word	0x000000ff
        /*0120*/ 	.word	0x00000038
        /*0124*/ 	.short	0x0100
        /*0126*/ 	.byte	0x07
	.zero		1


	//   ....[8]....
        /*0128*/ 	.word	0x00000840
        /*012c*/ 	.word	0x000000ff
        /*0130*/ 	.word	0x00000070
        /*0134*/ 	.short	0x0100
        /*0136*/ 	.byte	0x0c
	.zero		1


	//   ....[9]....
        /*0138*/ 	.word	0x00000890
        /*013c*/ 	.word	0x000000ff
        /*0140*/ 	.word	0x00000078
        /*0144*/ 	.short	0x0100
        /*0146*/ 	.byte	0x0c
	.zero		1


	//   ....[10]....
        /*0148*/ 	.word	0x000008c0
        /*014c*/ 	.word	0x000000ff
        /*0150*/ 	.word	0x00000050
        /*0154*/ 	.short	0x0100
        /*0156*/ 	.byte	0x0d
	.zero		1


	//   ....[11]....
        /*0158*/ 	.word	0x00000910
        /*015c*/ 	.word	0x000000ff
        /*0160*/ 	.word	0x00000058
        /*0164*/ 	.short	0x0100
        /*0166*/ 	.byte	0x0d
	.zero		1


	//   ....[12]....
        /*0168*/ 	.word	0x00000920
        /*016c*/ 	.word	0x000000ff
        /*0170*/ 	.word	0x00000060
        /*0174*/ 	.short	0x0100
        /*0176*/ 	.byte	0x0d
	.zero		1


	//   ....[13]....
        /*0178*/ 	.word	0x00000930
        /*017c*/ 	.word	0x000000ff
        /*0180*/ 	.word	0x00000068
        /*0184*/ 	.short	0x0100
        /*0186*/ 	.byte	0x0d
	.zero		1


	//   ....[14]....
        /*0188*/ 	.word	0x000017b0
        /*018c*/ 	.word	0x0000006d
        /*0190*/ 	.word	0x00000000
        /*0194*/ 	.short	0x010a
        /*0196*/ 	.byte	0x2b
	.zero		1


	//   ....[15]....
        /*0198*/ 	.word	0x00001970
        /*019c*/ 	.word	0x00000003
        /*01a0*/ 	.word	0x00000000
        /*01a4*/ 	.short	0x010a
        /*01a6*/ 	.byte	0x3f
	.zero		1


	//   ....[16]....
        /*01a8*/ 	.word	0x000019d0
        /*01ac*/ 	.word	0x00000003
        /*01b0*/ 	.word	0x00000000
        /*01b4*/ 	.short	0x010a
        /*01b6*/ 	.byte	0x3f
	.zero		1


	//   ....[17]....
        /*01b8*/ 	.word	0x00002af0
        /*01bc*/ 	.word	0x000000ff
        /*01c0*/ 	.word	0x00000000
        /*01c4*/ 	.short	0x010a
        /*01c6*/ 	.byte	0x07
	.zero		1


	//   ....[18]....
        /*01c8*/ 	.word	0x00002b30
        /*01cc*/ 	.word	0x000000ff
        /*01d0*/ 	.word	0x00000000
        /*01d4*/ 	.short	0x010a
        /*01d6*/ 	.byte	0x07
	.zero		1


	//   ....[19]....
        /*01d8*/ 	.word	0x00003b60
        /*01dc*/ 	.word	0x00000005
        /*01e0*/ 	.word	0x00000000
        /*01e4*/ 	.short	0x0101
        /*01e6*/ 	.byte	0x3f
	.zero		1


	//   ....[20]....
        /*01e8*/ 	.word	0x00003c60
        /*01ec*/ 	.word	0x0000006e
        /*01f0*/ 	.word	0x00000000
        /*01f4*/ 	.short	0x0101
        /*01f6*/ 	.byte	0x2c
	.zero		1


	//   ....[21]....
        /*01f8*/ 	.word	0x00003d50
        /*01fc*/ 	.word	0x00000003
        /*0200*/ 	.word	0x00000000
        /*0204*/ 	.short	0x0101
        /*0206*/ 	.byte	0x3f
	.zero		1


	//   ....[22]....
        /*0208*/ 	.word	0x00003e10
        /*020c*/ 	.word	0x0000006d
        /*0210*/ 	.word	0x00000010
        /*0214*/ 	.short	0x010a
        /*0216*/ 	.byte	0x2b
	.zero		1


	//   ....[23]....
        /*0218*/ 	.word	0x00008330
        /*021c*/ 	.word	0x00000070
        /*0220*/ 	.word	0x00000000
        /*0224*/ 	.short	0x0101
        /*0226*/ 	.byte	0x2c
	.zero		1


	//   ....[24]....
        /*0228*/ 	.word	0x00008d60
        /*022c*/ 	.word	0x0000000c
        /*0230*/ 	.word	0x00000020
        /*0234*/ 	.short	0x010a
        /*0236*/ 	.byte	0x3f
	.zero		1


	//   ....[25]....
        /*0238*/ 	.word	0x000091e0
        /*023c*/ 	.word	0x00000003
        /*0240*/ 	.word	0x00000078
        /*0244*/ 	.short	0x0101
        /*0246*/ 	.byte	0x3f
	.zero		1


	//   ....[26]....
        /*0248*/ 	.word	0x00009970
        /*024c*/ 	.word	0x00000007
        /*0250*/ 	.word	0x00000000
        /*0254*/ 	.short	0x010a
        /*0256*/ 	.byte	0x3f
	.zero		1


	//   ....[27]....
        /*0258*/ 	.word	0x000099f0
        /*025c*/ 	.word	0x00000009
        /*0260*/ 	.word	0x00000000
        /*0264*/ 	.short	0x010a
        /*0266*/ 	.byte	0x3f
	.zero		1


	//   ....[28]....
        /*0268*/ 	.word	0x00009a80
        /*026c*/ 	.word	0x00000006
        /*0270*/ 	.word	0x00000000
        /*0274*/ 	.short	0x010a
        /*0276*/ 	.byte	0x3f
	.zero		1


	//   ....[29]....
        /*0278*/ 	.word	0x00009b10
        /*027c*/ 	.word	0x00000003
        /*0280*/ 	.word	0x00000000
        /*0284*/ 	.short	0x010a
        /*0286*/ 	.byte	0x3f
	.zero		1


	//   ....[30]....
        /*0288*/ 	.word	0x00009b70
        /*028c*/ 	.word	0x0000006f
        /*0290*/ 	.word	0x00000000
        /*0294*/ 	.short	0x010a
        /*0296*/ 	.byte	0x3f
	.zero		1


	//   ....[31]....
        /*0298*/ 	.word	0x00009bc0
        /*029c*/ 	.word	0x00000003
        /*02a0*/ 	.word	0x00000000
        /*02a4*/ 	.short	0x010a
        /*02a6*/ 	.byte	0x3f
	.zero		1


	//   ....[32]....
        /*02a8*/ 	.word	0x00009c20
        /*02ac*/ 	.word	0x00000005
        /*02b0*/ 	.word	0x00000000
        /*02b4*/ 	.short	0x010a
        /*02b6*/ 	.byte	0x3f
	.zero		1


	//   ....[33]....
        /*02b8*/ 	.word	0x00009c70
        /*02bc*/ 	.word	0x0000006f
        /*02c0*/ 	.word	0x00000010
        /*02c4*/ 	.short	0x010a
        /*02c6*/ 	.byte	0x3f
	.zero		1


	//   ....[34]....
        /*02c8*/ 	.word	0x00009d40
        /*02cc*/ 	.word	0x0000000c
        /*02d0*/ 	.word	0x00000020
        /*02d4*/ 	.short	0x010a
        /*02d6*/ 	.byte	0x3f
	.zero		1


	//   ....[35]....
        /*02d8*/ 	.word	0x00009e10
        /*02dc*/ 	.word	0x00000007
        /*02e0*/ 	.word	0x00000000
        /*02e4*/ 	.short	0x010a
        /*02e6*/ 	.byte	0x3f
	.zero		1


	//   ....[36]....
        /*02e8*/ 	.word	0x00009e60
        /*02ec*/ 	.word	0x00000009
        /*02f0*/ 	.word	0x00000000
        /*02f4*/ 	.short	0x010a
        /*02f6*/ 	.byte	0x3f
	.zero		1


	//   ....[37]....
        /*02f8*/ 	.word	0x00009eb0
        /*02fc*/ 	.word	0x00000006
        /*0300*/ 	.word	0x00000000
        /*0304*/ 	.short	0x010a
        /*0306*/ 	.byte	0x3f
	.zero		1


	//----- nvinfo : EIATTR_NUM_MBARRIERS
	.align		4
.L_35:
        /*0308*/ 	.byte	0x03, 0x38
        /*030a*/ 	.short	0x000e


	//----- nvinfo : EIATTR_EXIT_INSTR_OFFSETS
	.align		4
        /*030c*/ 	.byte	0x04, 0x1c
        /*030e*/ 	.short	(.L_37 - .L_36)


	//   ....[0]....
.L_36:
        /*0310*/ 	.word	0x00001490


	//   ....[1]....
        /*0314*/ 	.word	0x000014f0


	//   ....[2]....
        /*0318*/ 	.word	0x00008a40


	//   ....[3]....
        /*031c*/ 	.word	0x00008a70


	//   ....[4]....
        /*0320*/ 	.word	0x00009b60


	//----- nvinfo : EIATTR_MAX_THREADS
	.align		4
.L_37:
        /*0324*/ 	.byte	0x04, 0x05
        /*0326*/ 	.short	(.L_39 - .L_38)
.L_38:
        /*0328*/ 	.word	0x00000180
        /*032c*/ 	.word	0x00000001
        /*0330*/ 	.word	0x00000001


	//----- nvinfo : EIATTR_CRS_STACK_SIZE
	.align		4
.L_39:
        /*0334*/ 	.byte	0x04, 0x1e
        /*0336*/ 	.short	(.L_41 - .L_40)
.L_40:
        /*0338*/ 	.word	0x00000000


	//----- nvinfo : EIATTR_CBANK_PARAM_SIZE
	.align		4
.L_41:
        /*033c*/ 	.byte	0x03, 0x19
        /*033e*/ 	.short	0x0470


	//----- nvinfo : EIATTR_PARAM_CBANK
	.align		4
        /*0340*/ 	.byte	0x04, 0x0a
        /*0342*/ 	.short	(.L_43 - .L_42)
	.align		4
.L_42:
        /*0344*/ 	.word	index@(.nv.constant0._ZN7cutlass13device_kernelINS_4gemm6kernel13GemmUniversalIN4cute5tupleIJiiiiEEENS1_10collective13CollectiveMmaINS1_34MainloopSm90TmaGmmaWarpSpecializedILi4ENS5_IJNS4_1CILi2EEENSA_ILi1EEESC_EEENS1_32KernelTmaWarpSpecializedPingpongEEENS5_IJNSA_ILi64EEENSA_ILi160EEENSA_ILi256EEEEEEaNS5_IJlSC_lEEEaSK_NS4_8TiledMMAINS4_8MMA_AtomIJNS4_4SM904GMMA26MMA_64x32x32_S32S8S8_SS_TNEEEENS4_6LayoutINS5_IJSC_SC_SC_EEENS5_IJNSA_ILi0EEEST_ST_EEEEENS5_IJNS4_10UnderscoreESW_SW_EEEEENS4_13SM90_TMA_LOADENS4_14ComposedLayoutINS4_7SwizzleILi3ELi4ELi3EEENS4_18smem_ptr_flag_bitsILi8EEENSR_INS5_IJNSA_ILi8EEENSA_ILi128EEEEEENS5_IJS16_SC_EEEEEEEvNS4_8identityENS4_23SM90_TMA_LOAD_MULTICASTES1A_vS1B_EENS_8epilogue10collective6detail29Sm90TmaWarpSpecializedAdapterINS1F_15DefaultEpilogueIaSK_SK_NS1E_6thread17LinearCombinationIaLi1EiiLNS1J_9ScaleType4KindE0ELNS_15FloatRoundStyleE2EaEENS1_15EpilogueDefaultEEEEEvvEEEEvNT_6ParamsE)
        /*0348*/ 	.short	0x0210
        /*034a*/ 	.short	0x0470


	//----- nvinfo : EIATTR_SW_WAR
	.align		4
.L_43:
        /*034c*/ 	.byte	0x04, 0x36
        /*034e*/ 	.short	(.L_45 - .L_44)
.L_44:
        /*0350*/ 	.word	0x00000008
.L_45:


//--------------------- .nv.callgraph             --------------------------
	.section	.nv.callgraph,"",@"SHT_CUDA_CALLGRAPH"
	.align	4
	.sectionentsize	8
	.align		4
        /*0000*/ 	.word	0x00000000
	.align		4
        /*0004*/ 	.word	0xffffffff
	.align		4
        /*0008*/ 	.word	index@(_ZN7cutlass13device_kernelINS_4gemm6kernel13GemmUniversalIN4cute5tupleIJiiiiEEENS1_10collective13CollectiveMmaINS1_34MainloopSm90TmaGmmaWarpSpecializedILi4ENS5_IJNS4_1CILi2EEENSA_ILi1EEESC_EEENS1_32KernelTmaWarpSpecializedPingpongEEENS5_IJNSA_ILi64EEENSA_ILi160EEENSA_ILi256EEEEEEaNS5_IJlSC_lEEEaSK_NS4_8TiledMMAINS4_8MMA_AtomIJNS4_4SM904GMMA26MMA_64x32x32_S32S8S8_SS_TNEEEENS4_6LayoutINS5_IJSC_SC_SC_EEENS5_IJNSA_ILi0EEEST_ST_EEEEENS5_IJNS4_10UnderscoreESW_SW_EEEEENS4_13SM90_TMA_LOADENS4_14ComposedLayoutINS4_7SwizzleILi3ELi4ELi3EEENS4_18smem_ptr_flag_bitsILi8EEENSR_INS5_IJNSA_ILi8EEENSA_ILi128EEEEEENS5_IJS16_SC_EEEEEEEvNS4_8identityENS4_23SM90_TMA_LOAD_MULTICASTES1A_vS1B_EENS_8epilogue10collective6detail29Sm90TmaWarpSpecializedAdapterINS1F_15DefaultEpilogueIaSK_SK_NS1E_6thread17LinearCombinationIaLi1EiiLNS1J_9ScaleType4KindE0ELNS_15FloatRoundStyleE2EaEENS1_15EpilogueDefaultEEEEEvvEEEEvNT_6ParamsE)
	.align		4
        /*000c*/ 	.word	index@(__assertfail)
	.align		4
        /*0010*/ 	.word	0x00000000
	.align		4
        /*0014*/ 	.word	0xfffffffe
	.align		4
        /*0018*/ 	.word	0x00000000
	.align		4
        /*001c*/ 	.word	0xfffffffd
	.align		4
        /*0020*/ 	.word	0x00000000
	.align		4
        /*0024*/ 	.word	0xfffffffc


//--------------------- .nv.constant4             --------------------------
	.section	.nv.constant4,"a",@progbits
	.align	8
	.align		8
.nv.constant4:
        /*0000*/ 	.dword	__assertfail
	.align		8
        /*0008*/ 	.dword	__unnamed_1
	.align		8
        /*0010*/ 	.dword	_ZN40_INTERNAL_1f6c4bb8_4_k_cu_4b58839d_142874cuda3std3__45__cpo5beginE
	.align		8
        /*0018*/ 	.dword	_ZN40_INTERNAL_1f6c4bb8_4_k_cu_4b58839d_142874cuda3std3__45__cpo3endE
	.align		8
        /*0020*/ 	.dword	_ZN40_INTERNAL_1f6c4bb8_4_k_cu_4b58839d_142874cuda3std3__45__cpo6cbeginE
	.align		8
        /*0028*/ 	.dword	_ZN40_INTERNAL_1f6c4bb8_4_k_cu_4b58839d_142874cuda3std3__45__cpo4cendE
	.align		8
        /*0030*/ 	.dword	_ZN40_INTERNAL_1f6c4bb8_4_k_cu_4b58839d_142874cuda3std3__442_GLOBAL__N__1f6c4bb8_4_k_cu_4b58839d_142876ignoreE
	.align		8
        /*0038*/ 	.dword	_ZN40_INTERNAL_1f6c4bb8_4_k_cu_4b58839d_142874cuda3std3__419piecewise_constructE
	.align		8
        /*0040*/ 	.dword	_ZN40_INTERNAL_1f6c4bb8_4_k_cu_4b58839d_142874cuda3std3__48in_placeE
	.align		8
        /*0048*/ 	.dword	_ZN40_INTERNAL_1f6c4bb8_4_k_cu_4b58839d_142874cuda3std6ranges3__45__cpo4swapE
	.align		8
        /*0050*/ 	.dword	_ZN40_INTERNAL_1f6c4bb8_4_k_cu_4b58839d_142874cuda3std6ranges3__45__cpo9iter_moveE
	.align		8
        /*0058*/ 	.dword	_ZN40_INTERNAL_1f6c4bb8_4_k_cu_4b58839d_142874cute7productE
	.align		8
        /*0060*/ 	.dword	_ZN40_INTERNAL_1f6c4bb8_4_k_cu_4b58839d_142874cute1_E
	.align		8
        /*0068*/ 	.dword	$str$22
	.align		8
        /*0070*/ 	.dword	$str$23


//--------------------- .text._ZN7cutlass13device_kernelINS_4gemm6kernel13GemmUniversalIN4cute5tupleIJiiiiEEENS1_10collective13CollectiveMmaINS1_34MainloopSm90TmaGmmaWarpSpecializedILi4ENS5_IJNS4_1CILi2EEENSA_ILi1EEESC_EEENS1_32KernelTmaWarpSpecializedPingpongEEENS5_IJNSA_ILi64EEENSA_ILi160EEENSA_ILi256EEEEEEaNS5_IJlSC_lEEEaSK_NS4_8TiledMMAINS4_8MMA_AtomIJNS4_4SM904GMMA26MMA_64x32x32_S32S8S8_SS_TNEEEENS4_6LayoutINS5_IJSC_SC_SC_EEENS5_IJNSA_ILi0EEEST_ST_EEEEENS5_IJNS4_10UnderscoreESW_SW_EEEEENS4_13SM90_TMA_LOADENS4_14ComposedLayoutINS4_7SwizzleILi3ELi4ELi3EEENS4_18smem_ptr_flag_bitsILi8EEENSR_INS5_IJNSA_ILi8EEENSA_ILi128EEEEEENS5_IJS16_SC_EEEEEEEvNS4_8identityENS4_23SM90_TMA_LOAD_MULTICASTES1A_vS1B_EENS_8epilogue10collective6detail29Sm90TmaWarpSpecializedAdapterINS1F_15DefaultEpilogueIaSK_SK_NS1E_6thread17LinearCombinationIaLi1EiiLNS1J_9ScaleType4KindE0ELNS_15FloatRoundStyleE2EaEENS1_15EpilogueDefaultEEEEEvvEEEEvNT_6ParamsE --------------------------
	.section	.text._ZN7cutlass13device_kernelINS_4gemm6kernel13GemmUniversalIN4cute5tupleIJiiiiEEENS1_10collective13CollectiveMmaINS1_34MainloopSm90TmaGmmaWarpSpecializedILi4ENS5_IJNS4_1CILi2EEENSA_ILi1EEESC_EEENS1_32KernelTmaWarpSpecializedPingpongEEENS5_IJNSA_ILi64EEENSA_ILi160EEENSA_ILi256EEEEEEaNS5_IJlSC_lEEEaSK_NS4_8TiledMMAINS4_8MMA_AtomIJNS4_4SM904GMMA26MMA_64x32x32_S32S8S8_SS_TNEEEENS4_6LayoutINS5_IJSC_SC_SC_EEENS5_IJNSA_ILi0EEEST_ST_EEEEENS5_IJNS4_10UnderscoreESW_SW_EEEEENS4_13SM90_TMA_LOADENS4_14ComposedLayoutINS4_7SwizzleILi3ELi4ELi3EEENS4_18smem_ptr_flag_bitsILi8EEENSR_INS5_IJNSA_ILi8EEENSA_ILi128EEEEEENS5_IJS16_SC_EEEEEEEvNS4_8identityENS4_23SM90_TMA_LOAD_MULTICASTES1A_vS1B_EENS_8epilogue10collective6detail29Sm90TmaWarpSpecializedAdapterINS1F_15DefaultEpilogueIaSK_SK_NS1E_6thread17LinearCombinationIaLi1EiiLNS1J_9ScaleType4KindE0ELNS_15FloatRoundStyleE2EaEENS1_15EpilogueDefaultEEEEEvvEEEEvNT_6ParamsE,"ax",@progbits
	.align	128
.text._ZN7cutlass13device_kernelINS_4gemm6kernel13GemmUniversalIN4cute5tupleIJiiiiEEENS1_10collective13CollectiveMmaINS1_34MainloopSm90TmaGmmaWarpSpecializedILi4ENS5_IJNS4_1CILi2EEENSA_ILi1EEESC_EEENS1_32KernelTmaWarpSpecializedPingpongEEENS5_IJNSA_ILi64EEENSA_ILi160EEENSA_ILi256EEEEEEaNS5_IJlSC_lEEEaSK_NS4_8TiledMMAINS4_8MMA_AtomIJNS4_4SM904GMMA26MMA_64x32x32_S32S8S8_SS_TNEEEENS4_6LayoutINS5_IJSC_SC_SC_EEENS5_IJNSA_ILi0EEEST_ST_EEEEENS5_IJNS4_10UnderscoreESW_SW_EEEEENS4_13SM90_TMA_LOADENS4_14ComposedLayoutINS4_7SwizzleILi3ELi4ELi3EEENS4_18smem_ptr_flag_bitsILi8EEENSR_INS5_IJNSA_ILi8EEENSA_ILi128EEEEEENS5_IJS16_SC_EEEEEEEvNS4_8identityENS4_23SM90_TMA_LOAD_MULTICASTES1A_vS1B_EENS_8epilogue10collective6detail29Sm90TmaWarpSpecializedAdapterINS1F_15DefaultEpilogueIaSK_SK_NS1E_6thread17LinearCombinationIaLi1EiiLNS1J_9ScaleType4KindE0ELNS_15FloatRoundStyleE2EaEENS1_15EpilogueDefaultEEEEEvvEEEEvNT_6ParamsE:
        .type           _ZN7cutlass13device_kernelINS_4gemm6kernel13GemmUniversalIN4cute5tupleIJiiiiEEENS1_10collective13CollectiveMmaINS1_34MainloopSm90TmaGmmaWarpSpecializedILi4ENS5_IJNS4_1CILi2EEENSA_ILi1EEESC_EEENS1_32KernelTmaWarpSpecializedPingpongEEENS5_IJNSA_ILi64EEENSA_ILi160EEENSA_ILi256EEEEEEaNS5_IJlSC_lEEEaSK_NS4_8TiledMMAINS4_8MMA_AtomIJNS4_4SM904GMMA26MMA_64x32x32_S32S8S8_SS_TNEEEENS4_6LayoutINS5_IJSC_SC_SC_EEENS5_IJNSA_ILi0EEEST_ST_EEEEENS5_IJNS4_10UnderscoreESW_SW_EEEEENS4_13SM90_TMA_LOADENS4_14ComposedLayoutINS4_7SwizzleILi3ELi4ELi3EEENS4_18smem_ptr_flag_bitsILi8EEENSR_INS5_IJNSA_ILi8EEENSA_ILi128EEEEEENS5_IJS16_SC_EEEEEEEvNS4_8identityENS4_23SM90_TMA_LOAD_MULTICASTES1A_vS1B_EENS_8epilogue10collective6detail29Sm90TmaWarpSpecializedAdapterINS1F_15DefaultEpilogueIaSK_SK_NS1E_6thread17LinearCombinationIaLi1EiiLNS1J_9ScaleType4KindE0ELNS_15FloatRoundStyleE2EaEENS1_15EpilogueDefaultEEEEEvvEEEEvNT_6ParamsE,@function
        .size           _ZN7cutlass13device_kernelINS_4gemm6kernel13GemmUniversalIN4cute5tupleIJiiiiEEENS1_10collective13CollectiveMmaINS1_34MainloopSm90TmaGmmaWarpSpecializedILi4ENS5_IJNS4_1CILi2EEENSA_ILi1EEESC_EEENS1_32KernelTmaWarpSpecializedPingpongEEENS5_IJNSA_ILi64EEENSA_ILi160EEENSA_ILi256EEEEEEaNS5_IJlSC_lEEEaSK_NS4_8TiledMMAINS4_8MMA_AtomIJNS4_4SM904GMMA26MMA_64x32x32_S32S8S8_SS_TNEEEENS4_6LayoutINS5_IJSC_SC_SC_EEENS5_IJNSA_ILi0EEEST_ST_EEEEENS5_IJNS4_10UnderscoreESW_SW_EEEEENS4_13SM90_TMA_LOADENS4_14ComposedLayoutINS4_7SwizzleILi3ELi4ELi3EEENS4_18smem_ptr_flag_bitsILi8EEENSR_INS5_IJNSA_ILi8EEENSA_ILi128EEEEEENS5_IJS16_SC_EEEEEEEvNS4_8identityENS4_23SM90_TMA_LOAD_MULTICASTES1A_vS1B_EENS_8epilogue10collective6detail29Sm90TmaWarpSpecializedAdapterINS1F_15DefaultEpilogueIaSK_SK_NS1E_6thread17LinearCombinationIaLi1EiiLNS1J_9ScaleType4KindE0ELNS_15FloatRoundStyleE2EaEENS1_15EpilogueDefaultEEEEEvvEEEEvNT_6ParamsE,(.L_x_236 - _ZN7cutlass13device_kernelINS_4gemm6kernel13GemmUniversalIN4cute5tupleIJiiiiEEENS1_10collective13CollectiveMmaINS1_34MainloopSm90TmaGmmaWarpSpecializedILi4ENS5_IJNS4_1CILi2EEENSA_ILi1EEESC_EEENS1_32KernelTmaWarpSpecializedPingpongEEENS5_IJNSA_ILi64EEENSA_ILi160EEENSA_ILi256EEEEEEaNS5_IJlSC_lEEEaSK_NS4_8TiledMMAINS4_8MMA_AtomIJNS4_4SM904GMMA26MMA_64x32x32_S32S8S8_SS_TNEEEENS4_6LayoutINS5_IJSC_SC_SC_EEENS5_IJNSA_ILi0EEEST_ST_EEEEENS5_IJNS4_10UnderscoreESW_SW_EEEEENS4_13SM90_TMA_LOADENS4_14ComposedLayoutINS4_7SwizzleILi3ELi4ELi3EEENS4_18smem_ptr_flag_bitsILi8EEENSR_INS5_IJNSA_ILi8EEENSA_ILi128EEEEEENS5_IJS16_SC_EEEEEEEvNS4_8identityENS4_23SM90_TMA_LOAD_MULTICASTES1A_vS1B_EENS_8epilogue10collective6detail29Sm90TmaWarpSpecializedAdapterINS1F_15DefaultEpilogueIaSK_SK_NS1E_6thread17LinearCombinationIaLi1EiiLNS1J_9ScaleType4KindE0ELNS_15FloatRoundStyleE2EaEENS1_15EpilogueDefaultEEEEEvvEEEEvNT_6ParamsE)
        .other          _ZN7cutlass13device_kernelINS_4gemm6kernel13GemmUniversalIN4cute5tupleIJiiiiEEENS1_10collective13CollectiveMmaINS1_34MainloopSm90TmaGmmaWarpSpecializedILi4ENS5_IJNS4_1CILi2EEENSA_ILi1EEESC_EEENS1_32KernelTmaWarpSpecializedPingpongEEENS5_IJNSA_ILi64EEENSA_ILi160EEENSA_ILi256EEEEEEaNS5_IJlSC_lEEEaSK_NS4_8TiledMMAINS4_8MMA_AtomIJNS4_4SM904GMMA26MMA_64x32x32_S32S8S8_SS_TNEEEENS4_6LayoutINS5_IJSC_SC_SC_EEENS5_IJNSA_ILi0EEEST_ST_EEEEENS5_IJNS4_10UnderscoreESW_SW_EEEEENS4_13SM90_TMA_LOADENS4_14ComposedLayoutINS4_7SwizzleILi3ELi4ELi3EEENS4_18smem_ptr_flag_bitsILi8EEENSR_INS5_IJNSA_ILi8EEENSA_ILi128EEEEEENS5_IJS16_SC_EEEEEEEvNS4_8identityENS4_23SM90_TMA_LOAD_MULTICASTES1A_vS1B_EENS_8epilogue10collective6detail29Sm90TmaWarpSpecializedAdapterINS1F_15DefaultEpilogueIaSK_SK_NS1E_6thread17LinearCombinationIaLi1EiiLNS1J_9ScaleType4KindE0ELNS_15FloatRoundStyleE2EaEENS1_15EpilogueDefaultEEEEEvvEEEEvNT_6ParamsE,@"STO_CUDA_ENTRY STV_DEFAULT"
_ZN7cutlass13device_kernelINS_4gemm6kernel13GemmUniversalIN4cute5tupleIJiiiiEEENS1_10collective13CollectiveMmaINS1_34MainloopSm90TmaGmmaWarpSpecializedILi4ENS5_IJNS4_1CILi2EEENSA_ILi1EEESC_EEENS1_32KernelTmaWarpSpecializedPingpongEEENS5_IJNSA_ILi64EEENSA_ILi160EEENSA_ILi256EEEEEEaNS5_IJlSC_lEEEaSK_NS4_8TiledMMAINS4_8MMA_AtomIJNS4_4SM904GMMA26MMA_64x32x32_S32S8S8_SS_TNEEEENS4_6LayoutINS5_IJSC_SC_SC_EEENS5_IJNSA_ILi0EEEST_ST_EEEEENS5_IJNS4_10UnderscoreESW_SW_EEEEENS4_13SM90_TMA_LOADENS4_14ComposedLayoutINS4_7SwizzleILi3ELi4ELi3EEENS4_18smem_ptr_flag_bitsILi8EEENSR_INS5_IJNSA_ILi8EEENSA_ILi128EEEEEENS5_IJS16_SC_EEEEEEEvNS4_8identityENS4_23SM90_TMA_LOAD_MULTICASTES1A_vS1B_EENS_8epilogue10collective6detail29Sm90TmaWarpSpecializedAdapterINS1F_15DefaultEpilogueIaSK_SK_NS1E_6thread17LinearCombinationIaLi1EiiLNS1J_9ScaleType4KindE0ELNS_15FloatRoundStyleE2EaEENS1_15EpilogueDefaultEEEEEvvEEEEvNT_6ParamsE:
[----:B------:R-:W0:Y:S01]  /*0000*/  LDC R1, c[0x0][0x28] ;  /* 0x00000a00ff017b82 */ /* 0x000e220000000800 */
[----:B------:R-:W1:Y:S01]  /*0010*/  S2R R3, SR_TID.X ;  /* 0x0000000000037919 */ /* 0x000e620000002100 */
[----:B------:R-:W-:Y:S01]  /*0020*/  ELECT P0, URZ, PT ;  /* 0x00000000003f782f */ /* 0x000fe20003800000 */
[----:B------:R-:W-:Y:S01]  /*0030*/  BSSY B0, `(.L_x_0) ;  /* 0x0000014000007945 */ /* 0x000fe20003800000 */
[--C-:B-1----:R-:W-:Y:S02]  /*0040*/  SHF.R.U32.HI R0, RZ, 0x5, R3.reuse ;  /* 0x00000005ff007819 */ /* 0x102fe40000011603 */
[----:B------:R-:W-:-:S03]  /*0050*/  SHF.R.U32.HI R5, RZ, 0x7, R3 ;  /* 0x00000007ff057819 */ /* 0x000fc60000011603 */
[----:B------:R-:W1:Y:S02]  /*0060*/  SHFL.IDX PT, R2, R0, RZ, 0x1f ;  /* 0x00001fff00027589 */ /* 0x000e6400000e0000 */
[----:B-1----:R-:W-:Y:S02]  /*0070*/  R2UR UR6, R2 ;  /* 0x00000000020672ca */ /* 0x002fe400000e0000 */
[----:B------:R1:W2:Y:S11]  /*0080*/  SHFL.IDX PT, R2, R5, RZ, 0x1f ;  /* 0x00001fff05027589 */ /* 0x0002b600000e0000 */
[----:B------:R-:W-:-:S02]  /*0090*/  USHF.R.S32.HI UR4, URZ, 0x1f, UR6 ;  /* 0x0000001f3f047899 */ /* 0x000fc40008011406 */
[----:B------:R-:W-:Y:S02]  /*00a0*/  ISETP.NE.OR P0, PT, RZ, UR6, !P0 ;  /* 0x00000006ff007c0c */ /* 0x000fe4000c705670 */
[----:B------:R-:W-:-:S04]  /*00b0*/  ULEA.HI UR4, UR4, UR6, URZ, 0x2 ;  /* 0x0000000604047291 */ /* 0x000fc8000f8f103f */
[----:B------:R-:W-:-:S04]  /*00c0*/  ULOP3.LUT UR4, UR4, 0xfffffffc, URZ, 0xc0, !UPT ;  /* 0xfffffffc04047892 */ /* 0x000fc8000f8ec03f */
[----:B------:R-:W-:-:S03]  /*00d0*/  UIADD3 UR6, UR6, -UR4, URZ ;  /* 0x8000000406067290 */ /* 0x000fc6000fffe03f */
[----:B012---:R-:W-:Y:S09]  /*00e0*/  @P0 BRA `(.L_x_1) ;  /* 0x0000000000200947 */ /* 0x007ff20003800000 */
[----:B------:R-:W-:Y:S02]  /*00f0*/  ULDC.64 UR4, c[0x0][0x198] ;  /* 0x0000660000047ab9 */ /* 0x000fe40000000a00 */
[----:B------:R-:W-:Y:S02]  /*0100*/  UIADD3 UR8, UP0, UR4, 0xf0, URZ ;  /* 0x000000f004087890 */ /* 0x000fe4000ff1e03f */
[----:B------:R-:W-:Y:S02]  /*0110*/  UIADD3 UR4, UP1, UR4, 0x1f0, URZ ;  /* 0x000001f004047890 */ /* 0x000fe4000ff3e03f */
[----:B------:R-:W-:Y:S02]  /*0120*/  UIADD3.X UR9, URZ, UR5, URZ, UP0, !UPT ;  /* 0x000000053f097290 */ /* 0x000fe400087fe43f */
[----:B------:R-:W-:-:S07]  /*0130*/  UIADD3.X UR5, URZ, UR5, URZ, UP1, !UPT ;  /* 0x000000053f057290 */ /* 0x000fce0008ffe43f */
[----:B------:R0:W-:Y:S02]  /*0140*/  UTMACCTL.PF [UR8] ;  /* 0x00000000080079b9 */ /* 0x0001e40008040000 */
[----:B------:R0:W-:Y:S02]  /*0150*/  UTMACCTL.PF [UR4] ;  /* 0x00000000040079b9 */ /* 0x0001e40008040000 */
[----:B0-----:R-:W-:Y:S01]  /*0160*/  NOP ;  /* 0x0000000000007918 */ /* 0x001fe20000000000 */
.L_x_1:
[----:B------:R-:W-:Y:S05]  /*0170*/  BSYNC B0 ;  /* 0x0000000000007941 */ /* 0x000fea0003800000 */
.L_x_0:
[----:B------:R-:W0:Y:S01]  /*0180*/  SHFL.IDX PT, R6, R0, RZ, 0x1f ;  /* 0x00001fff00067589 */ /* 0x000e2200000e0000 */
[----:B------:R-:W-:Y:S01]  /*0190*/  R2UR UR19, R2 ;  /* 0x00000000021372ca */ /* 0x000fe200000e0000 */
[----:B------:R-:W-:-:S04]  /*01a0*/  UISETP.NE.AND UP0, UPT, UR6, 0x3, UPT ;  /* 0x000000030600788c */ /* 0x000fc8000bf05270 */
[----:B------:R-:W-:-:S08]  /*01b0*/  UISETP.EQ.OR UP0, UPT, UR6, URZ, !UP0 ;  /* 0x0000003f0600728c */ /* 0x000fd0000c702670 */
[----:B------:R-:W-:Y:S02]  /*01c0*/  UIADD3 UR14, UR19, -0x1, URZ ;  /* 0xffffffff130e7890 */ /* 0x000fe4000fffe03f */
[----:B------:R-:W-:Y:S02]  /*01d0*/  UISETP.EQ.AND UP0, UPT, UR19, URZ, UP0 ;  /* 0x0000003f1300728c */ /* 0x000fe40008702270 */
[----:B------:R-:W-:Y:S02]  /*01e0*/  UISETP.GE.U32.AND UP1, UPT, UR14, 0x2, UPT ;  /* 0x000000020e00788c */ /* 0x000fe4000bf26070 */
[----:B------:R-:W-:Y:S01]  /*01f0*/  USEL UR40, URZ, 0x1, !UP0 ;  /* 0x000000013f287887 */ /* 0x000fe2000c000000 */
[----:B0-----:R-:W-:-:S03]  /*0200*/  ISETP.NE.AND P0, PT, R6, RZ, PT ;  /* 0x000000ff0600720c */ /* 0x001fc60003f05270 */
[----:B------:R-:W-:-:S10]  /*0210*/  USEL UR40, UR40, 0x2, UP1 ;  /* 0x0000000228287887 */ /* 0x000fd40008800000 */
[----:B------:R-:W-:Y:S05]  /*0220*/  @P0 BRA `(.L_x_2) ;  /* 0x0000000000580947 */ /* 0x000fea0003800000 */
[----:B------:R-:W0:Y:S01]  /*0230*/  S2UR UR7, SR_CgaCtaId ;  /* 0x00000000000779c3 */ /* 0x000e220000008800 */
[----:B------:R-:W-:Y:S01]  /*0240*/  UMOV UR4, 0x400 ;  /* 0x0000040000047882 */ /* 0x000fe20000000000 */
[----:B------:R-:W-:Y:S01]  /*0250*/  UMOV UR5, 0x1 ;  /* 0x0000000100057882 */ /* 0x000fe20000000000 */
[----:B------:R-:W-:Y:S01]  /*0260*/  UMOV UR8, 0x2 ;  /* 0x0000000200087882 */ /* 0x000fe20000000000 */
[----:B------:R-:W-:Y:S01]  /*0270*/  ELECT P0, URZ, PT ;  /* 0x00000000003f782f */ /* 0x000fe20003800000 */
[----:B------:R-:W-:-:S04]  /*0280*/  UIADD3 UR8, -UR8, 0x100000, URZ ;  /* 0x0010000008087890 */ /* 0x000fc8000fffe13f */
[----:B------:R-:W-:Y:S02]  /*0290*/  USHF.L.U32 UR9, UR8, 0xb, URZ ;  /* 0x0000000b08097899 */ /* 0x000fe4000800063f */
[----:B------:R-:W-:Y:S02]  /*02a0*/  USHF.L.U32 UR8, UR8, 0x1, URZ ;  /* 0x0000000108087899 */ /* 0x000fe4000800063f */
[----:B0-----:R-:W-:Y:S02]  /*02b0*/  ULEA UR7, UR7, UR4, 0x18 ;  /* 0x0000000407077291 */ /* 0x001fe4000f8ec03f */
[----:B------:R-:W-:-:S04]  /*02c0*/  UIADD3 UR4, -UR5, 0x100000, URZ ;  /* 0x0010000005047890 */ /* 0x000fc8000fffe13f */
[----:B------:R-:W-:Y:S02]  /*02d0*/  USHF.L.U32 UR5, UR4, 0xb, URZ ;  /* 0x0000000b04057899 */ /* 0x000fe4000800063f */
[----:B------:R-:W-:Y:S01]  /*02e0*/  USHF.L.U32 UR4, UR4, 0x1, URZ ;  /* 0x0000000104047899 */ /* 0x000fe2000800063f */
[----:B------:R-:W0:Y:S11]  /*02f0*/  FENCE.VIEW.ASYNC.S ;  /* 0x00000000000073c6 */ /* 0x000e360000000000 */
[----:B0-----:R0:W1:Y:S01]  /*0300*/  SYNCS.EXCH.64 URZ, [UR7], UR4 ;  /* 0x00000004073f75b2 */ /* 0x0010620008000100 */
[----:B------:R0:W2:Y:S01]  /*0310*/  SYNCS.EXCH.64 URZ, [UR7+0x20], UR8 ;  /* 0x00002008073f75b2 */ /* 0x0000a20008000100 */
[----:B------:R0:W3:Y:S01]  /*0320*/  SYNCS.EXCH.64 URZ, [UR7+0x8], UR4 ;  /* 0x00000804073f75b2 */ /* 0x0000e20008000100 */
[----:B------:R0:W4:Y:S01]  /*0330*/  SYNCS.EXCH.64 URZ, [UR7+0x28], UR8 ;  /* 0x00002808073f75b2 */ /* 0x0001220008000100 */
[----:B------:R0:W0:Y:S01]  /*0340*/  SYNCS.EXCH.64 URZ, [UR7+0x10], UR4 ;  /* 0x00001004073f75b2 */ /* 0x0000220008000100 */
[----:B------:R0:W0:Y:S01]  /*0350*/  SYNCS.EXCH.64 URZ, [UR7+0x30], UR8 ;  /* 0x00003008073f75b2 */ /* 0x0000220008000100 */
[----:B------:R0:W0:Y:S01]  /*0360*/  SYNCS.EXCH.64 URZ, [UR7+0x18], UR4 ;  /* 0x00001804073f75b2 */ /* 0x0000220008000100 */
[----:B------:R0:W0:Y:S01]  /*0370*/  SYNCS.EXCH.64 URZ, [UR7+0x38], UR8 ;  /* 0x00003808073f75b2 */ /* 0x0000220008000100 */
[----:B------:R-:W-:Y:S01]  /*0380*/  NOP ;  /* 0x0000000000007918 */ /* 0x000fe20000000000 */
.L_x_2:
[----:B------:R-:W5:Y:S01]  /*0390*/  S2UR UR15, SR_CTAID.X ;  /* 0x00000000000f79c3 */ /* 0x000f620000002500 */
[----:B------:R-:W-:Y:S01]  /*03a0*/  SHF.R.S32.HI R2, RZ, 0x1f, R3 ;  /* 0x0000001fff027819 */ /* 0x000fe20000011403 */
[----:B------:R-:W1:Y:S01]  /*03b0*/  SHFL.IDX PT, R7, R0, RZ, 0x1f ;  /* 0x00001fff00077589 */ /* 0x000e6200000e0000 */
[----:B------:R-:W-:Y:S02]  /*03c0*/  ELECT P0, URZ, PT ;  /* 0x00000000003f782f */ /* 0x000fe40003800000 */
[----:B------:R-:W-:Y:S01]  /*03d0*/  SHF.R.S32.HI R11, RZ, 0x1f, R6 ;  /* 0x0000001fff0b7819 */ /* 0x000fe20000011406 */
[----:B0-----:R-:W-:Y:S01]  /*03e0*/  ULDC UR4, c[0x0][0x150] ;  /* 0x0000540000047ab9 */ /* 0x001fe20000000800 */
[----:B------:R-:W-:Y:S01]  /*03f0*/  LEA.HI R2, R2, R3, RZ, 0x7 ;  /* 0x0000000302027211 */ /* 0x000fe200078f38ff */
[----:B------:R-:W0:Y:S01]  /*0400*/  SHFL.IDX PT, R8, R0, RZ, 0x1f ;  /* 0x00001fff00087589 */ /* 0x000e2200000e0000 */
[----:B------:R-:W2:Y:S01]  /*0410*/  S2UR UR8, SR_CTAID.Y ;  /* 0x00000000000879c3 */ /* 0x000ea20000002600 */
[----:B------:R-:W-:-:S02]  /*0420*/  ELECT P1, URZ, PT ;  /* 0x00000000003f782f */ /* 0x000fc40003820000 */
[----:B------:R-:W-:Y:S01]  /*0430*/  LOP3.LUT R2, R2, 0xffffff80, RZ, 0xc0, !PT ;  /* 0xffffff8002027812 */ /* 0x000fe200078ec0ff */
[----:B------:R-:W-:Y:S01]  /*0440*/  ULDC UR7, c[0x0][0x144] ;  /* 0x0000510000077ab9 */ /* 0x000fe20000000800 */
[----:B------:R-:W-:Y:S01]  /*0450*/  LEA.HI R11, R11, R6, RZ, 0x2 ;  /* 0x000000060b0b7211 */ /* 0x000fe200078f10ff */
[----:B------:R-:W-:Y:S01]  /*0460*/  UMOV UR18, 0x80 ;  /* 0x0000008000127882 */ /* 0x000fe20000000000 */
[----:B------:R-:W-:Y:S01]  /*0470*/  NOP ;  /* 0x0000000000007918 */ /* 0x000fe20000000000 */
[----:B------:R-:W-:Y:S01]  /*0480*/  IMAD.IADD R4, R3, 0x1, -R2 ;  /* 0x0000000103047824 */ /* 0x000fe200078e0a02 */
[----:B------:R-:W-:Y:S01]  /*0490*/  LOP3.LUT R11, R11, 0x3ffffffc, RZ, 0xc0, !PT ;  /* 0x3ffffffc0b0b7812 */ /* 0x000fe200078ec0ff */
[----:B------:R-:W-:Y:S01]  /*04a0*/  NOP ;  /* 0x0000000000007918 */ /* 0x000fe20000000000 */
[----:B------:R-:W-:Y:S01]  /*04b0*/  ULDC UR17, c[0x0][0x148] ;  /* 0x0000520000117ab9 */ /* 0x000fe20000000800 */
[----:B------:R-:W-:Y:S01]  /*04c0*/  IMAD.MOV.U32 R23, RZ, RZ, 0x1 ;  /* 0x00000001ff177424 */ /* 0x000fe200078e00ff */
[----:B------:R-:W-:Y:S01]  /*04d0*/  SHF.R.S32.HI R9, RZ, 0x1f, R4 ;  /* 0x0000001fff097819 */ /* 0x000fe20000011404 */
[----:B------:R-:W-:Y:S01]  /*04e0*/  IMAD.IADD R11, R6, 0x1, -R11 ;  /* 0x00000001060b7824 */ /* 0x000fe200078e0a0b */
[----:B------:R-:W3:Y:S01]  /*04f0*/  SHFL.IDX PT, R5, R5, RZ, 0x1f ;  /* 0x00001fff05057589 */ /* 0x000ee200000e0000 */
[----:B------:R-:W-:-:S02]  /*0500*/  ISETP.NE.AND P2, PT, RZ, UR19, PT ;  /* 0x00000013ff007c0c */ /* 0x000fc4000bf45270 */
[----:B-----5:R-:W-:Y:S02]  /*0510*/  I2FP.F32.U32 R10, UR15 ;  /* 0x0000000f000a7c45 */ /* 0x020fe40008201000 */
[----:B------:R-:W-:Y:S02]  /*0520*/  LEA.HI R2, R9, R4, RZ, 0x3 ;  /* 0x0000000409027211 */ /* 0x000fe400078f18ff */
[----:B-1----:R-:W-:Y:S01]  /*0530*/  ISETP.NE.OR P0, PT, R7, RZ, !P0 ;  /* 0x000000ff0700720c */ /* 0x002fe20004705670 */
[----:B------:R-:W-:Y:S01]  /*0540*/  FMUL R10, R10, UR4 ;  /* 0x000000040a0a7c20 */ /* 0x000fe20008400000 */
[--C-:B------:R-:W-:Y:S01]  /*0550*/  SHF.R.S32.HI R7, RZ, 0x3, R2.reuse ;  /* 0x00000003ff077819 */ /* 0x100fe20000011402 */
[----:B------:R-:W-:Y:S01]  /*0560*/  ULDC UR4, c[0x0][0x154] ;  /* 0x0000550000047ab9 */ /* 0x000fe20000000800 */
[----:B------:R-:W-:Y:S02]  /*0570*/  SHF.R.S32.HI R2, RZ, 0x1f, R2 ;  /* 0x0000001fff027819 */ /* 0x000fe40000011402 */
[----:B0-----:R-:W-:Y:S01]  /*0580*/  ISETP.NE.OR P1, PT, R8, RZ, !P1 ;  /* 0x000000ff0800720c */ /* 0x001fe20004f25670 */
[----:B------:R-:W0:Y:S01]  /*0590*/  F2I.U32.TRUNC.NTZ R10, R10 ;  /* 0x0000000a000a7305 */ /* 0x000e22000020f000 */
[----:B------:R-:W-:-:S02]  /*05a0*/  LEA.HI R2, R2, R7, RZ, 0x2 ;  /* 0x0000000702027211 */ /* 0x000fc400078f10ff */
[----:B--2---:R-:W-:Y:S02]  /*05b0*/  I2FP.F32.U32 R0, UR8 ;  /* 0x0000000800007c45 */ /* 0x004fe40008201000 */
[----:B------:R-:W-:Y:S01]  /*05c0*/  LOP3.LUT R2, R2, 0xfffffffc, RZ, 0xc0, !PT ;  /* 0xfffffffc02027812 */ /* 0x000fe200078ec0ff */
[----:B------:R-:W-:Y:S02]  /*05d0*/  VOTEU.ALL UP0, P0 ;  /* 0x00000000003f7886 */ /* 0x000fe40000000000 */
[----:B------:R-:W-:Y:S02]  /*05e0*/  FMUL R6, R0, UR4 ;  /* 0x0000000400067c20 */ /* 0x000fe40008400000 */
[----:B------:R-:W-:Y:S01]  /*05f0*/  IMAD.IADD R2, R7, 0x1, -R2 ;  /* 0x0000000107027824 */ /* 0x000fe200078e0a02 */
[----:B------:R-:W1:Y:S01]  /*0600*/  @!UP0 S2UR UR11, SR_CgaCtaId ;  /* 0x00000000000b89c3 */ /* 0x000e620000008800 */
[----:B------:R-:W-:Y:S01]  /*0610*/  VOTEU.ALL UP1, P1 ;  /* 0x00000000003f7886 */ /* 0x000fe20000820000 */
[----:B------:R-:W-:Y:S01]  /*0620*/  @!UP0 UMOV UR10, 0x400 ;  /* 0x00000400000a8882 */ /* 0x000fe20000000000 */
[----:B------:R-:W-:Y:S01]  /*0630*/  IMAD R2, R11, 0x4, R2 ;  /* 0x000000040b027824 */ /* 0x000fe200078e0202 */
[----:B0-----:R-:W-:Y:S01]  /*0640*/  R2UR UR4, R10 ;  /* 0x000000000a0472ca */ /* 0x001fe200000e0000 */
[----:B------:R-:W0:Y:S01]  /*0650*/  F2I.U32.TRUNC.NTZ R6, R6 ;  /* 0x0000000600067305 */ /* 0x000e22000020f000 */
[----:B------:R-:W-:Y:S01]  /*0660*/  @!UP1 UMOV UR13, 0x400 ;  /* 0x00000400000d9882 */ /* 0x000fe20000000000 */
[C---:B------:R-:W-:Y:S01]  /*0670*/  IMAD.SHL.U32 R7, R2.reuse, 0x4, RZ ;  /* 0x0000000402077824 */ /* 0x040fe200078e00ff */
[----:B------:R-:W-:Y:S01]  /*0680*/  LEA.HI R0, R2, R2, RZ, 0x1 ;  /* 0x0000000202007211 */ /* 0x000fe200078f08ff */
[----:B------:R-:W2:Y:S01]  /*0690*/  @!UP1 S2UR UR16, SR_CgaCtaId ;  /* 0x00000000001099c3 */ /* 0x000ea20000008800 */
[----:B------:R-:W-:Y:S01]  /*06a0*/  VOTEU.ALL UP2, P1 ;  /* 0x00000000003f7886 */ /* 0x000fe20000840000 */
[----:B------:R-:W-:Y:S01]  /*06b0*/  VOTEU.ALL UP3, P1 ;  /* 0x00000000003f7886 */ /* 0x000fe20000860000 */
[----:B------:R-:W-:Y:S01]  /*06c0*/  LOP3.LUT R11, R0, 0xfffffffe, RZ, 0xc0, !PT ;  /* 0xfffffffe000b7812 */ /* 0x000fe200078ec0ff */
[----:B------:R-:W-:Y:S01]  /*06d0*/  VOTEU.ALL UP4, P1 ;  /* 0x00000000003f7886 */ /* 0x000fe20000880000 */
[----:B------:R-:W-:Y:S01]  /*06e0*/  LOP3.LUT R22, R2, 0xc, R7, 0x78, !PT ;  /* 0x0000000c02167812 */ /* 0x000fe200078e7807 */
[----:B------:R-:W-:-:S02]  /*06f0*/  VOTEU.ALL UP5, P1 ;  /* 0x00000000003f7886 */ /* 0x000fc400008a0000 */
[----:B------:R-:W-:Y:S01]  /*0700*/  IMAD.IADD R11, R2, 0x1, -R11 ;  /* 0x00000001020b7824 */ /* 0x000fe200078e0a0b */
[----:B------:R-:W-:Y:S01]  /*0710*/  UIADD3 UR4, -UR4, URZ, URZ ;  /* 0x0000003f04047290 */ /* 0x000fe2000fffe13f */
[----:B------:R-:W5:Y:S01]  /*0720*/  LDC R2, c[0x0][0x140] ;  /* 0x00005000ff027b82 */ /* 0x000f620000000800 */
[----:B0-----:R-:W-:Y:S02]  /*0730*/  R2UR UR9, R6 ;  /* 0x00000000060972ca */ /* 0x001fe400000e0000 */
[----:B------:R-:W-:Y:S02]  /*0740*/  UIMAD UR7, UR7, UR4, UR15 ;  /* 0x00000004070772a4 */ /* 0x000fe4000f8e020f */
[----:B-1----:R-:W-:Y:S01]  /*0750*/  @!UP0 ULEA UR12, UR11, UR10, 0x18 ;  /* 0x0000000a0b0c8291 */ /* 0x002fe2000f8ec03f */
[----:B------:R-:W-:Y:S01]  /*0760*/  UMOV UR4, 0x20 ;  /* 0x0000002000047882 */ /* 0x000fe20000000000 */
[----:B------:R-:W-:-:S04]  /*0770*/  @!UP1 UIADD3 UR10, -UR18, 0x100000, URZ ;  /* 0x00100000120a9890 */ /* 0x000fc8000fffe13f */
[----:B------:R-:W-:Y:S02]  /*0780*/  @!UP1 USHF.L.U32 UR11, UR10, 0xb, URZ ;  /* 0x0000000b0a0b9899 */ /* 0x000fe4000800063f */
[----:B------:R-:W-:Y:S01]  /*0790*/  @!UP1 USHF.L.U32 UR10, UR10, 0x1, URZ ;  /* 0x000000010a0a9899 */ /* 0x000fe2000800063f */
[----:B------:R-:W-:Y:S01]  /*07a0*/  ISETP.NE.AND P3, PT, R11, UR7, PT ;  /* 0x000000070b007c0c */ /* 0x000fe2000bf65270 */
[----:B------:R-:W-:-:S04]  /*07b0*/  @!UP0 UIADD3 UR4, -UR4, 0x100000, URZ ;  /* 0x0010000004048890 */ /* 0x000fc8000fffe13f */
[----:B------:R-:W-:Y:S02]  /*07c0*/  @!UP0 USHF.L.U32 UR5, UR4, 0xb, URZ ;  /* 0x0000000b04058899 */ /* 0x000fe4000800063f */
[----:B------:R-:W-:Y:S01]  /*07d0*/  @!UP0 USHF.L.U32 UR4, UR4, 0x1, URZ ;  /* 0x0000000104048899 */ /* 0x000fe2000800063f */
[----:B------:R-:W-:Y:S01]  /*07e0*/  VOTEU.ALL UP0, P0 ;  /* 0x00000000003f7886 */ /* 0x000fe20000000000 */
[----:B--2---:R-:W-:Y:S01]  /*07f0*/  @!UP1 ULEA UR13, UR16, UR13, 0x18 ;  /* 0x0000000d100d9291 */ /* 0x004fe2000f8ec03f */
[----:B------:R-:W-:Y:S01]  /*0800*/  VOTEU.ALL UP1, P0 ;  /* 0x00000000003f7886 */ /* 0x000fe20000020000 */
[----:B------:R-:W-:Y:S01]  /*0810*/  UIADD3 UR9, -UR9, URZ, URZ ;  /* 0x0000003f09097290 */ /* 0x000fe2000fffe13f */
[----:B------:R-:W-:Y:S01]  /*0820*/  LOP3.LUT P0, RZ, R4, 0x7, RZ, 0xc0, !PT ;  /* 0x0000000704ff7812 */ /* 0x000fe2000780c0ff */
[----:B------:R-:W0:Y:S06]  /*0830*/  FENCE.VIEW.ASYNC.S ;  /* 0x00000000000073c6 */ /* 0x000e2c0000000000 */
[----:B0-----:R-:W0:Y:S01]  /*0840*/  @!UP0 SYNCS.EXCH.64 URZ, [UR12+0x70], UR4 ;  /* 0x000070040c3f85b2 */ /* 0x001e220008000100 */
[----:B------:R-:W-:-:S02]  /*0850*/  @P3 LEA.HI R0, R22, R22, RZ, 0x1 ;  /* 0x0000001616003211 */ /* 0x000fc400078f08ff */
[----:B-----5:R-:W-:Y:S02]  /*0860*/  ISETP.EQ.U32.AND P1, PT, R2, 0x1, PT ;  /* 0x000000010200780c */ /* 0x020fe40003f22070 */
[----:B------:R-:W-:Y:S02]  /*0870*/  @P3 SHF.R.S32.HI R0, RZ, 0x1, R0 ;  /* 0x00000001ff003819 */ /* 0x000fe40000011400 */
[----:B------:R-:W-:Y:S01]  /*0880*/  ISETP.LT.U32.AND P0, PT, R22, 0x2, !P0 ;  /* 0x000000021600780c */ /* 0x000fe20004701070 */
[----:B------:R1:W2:Y:S01]  /*0890*/  @!UP1 SYNCS.EXCH.64 URZ, [UR12+0x78], UR4 ;  /* 0x000078040c3f95b2 */ /* 0x0002a20008000100 */
[----:B------:R-:W-:Y:S01]  /*08a0*/  NOP ;  /* 0x0000000000007918 */ /* 0x000fe20000000000 */
[----:B-1----:R-:W-:Y:S01]  /*08b0*/  UIMAD UR4, UR17, UR9, UR8 ;  /* 0x00000009110472a4 */ /* 0x002fe2000f8e0208 */
[----:B------:R1:W0:Y:S05]  /*08c0*/  @!UP2 SYNCS.EXCH.64 URZ, [UR13+0x50], UR10 ;  /* 0x0000500a0d3fa5b2 */ /* 0x00022a0008000100 */
[----:B------:R-:W-:-:S02]  /*08d0*/  @P3 ISETP.NE.AND P4, PT, R0, UR4, PT ;  /* 0x0000000400003c0c */ /* 0x000fc4000bf85270 */
[----:B------:R-:W-:Y:S02]  /*08e0*/  SEL R0, RZ, 0x1, !P0 ;  /* 0x00000001ff007807 */ /* 0x000fe40004000000 */
[----:B------:R-:W-:-:S04]  /*08f0*/  @P3 SEL R23, RZ, 0x1, P4 ;  /* 0x00000001ff173807 */ /* 0x000fc80002000000 */
[----:B------:R-:W-:Y:S01]  /*0900*/  LOP3.LUT R23, R23, R0, RZ, 0xc0, !PT ;  /* 0x0000000017177212 */ /* 0x000fe200078ec0ff */
[----:B------:R1:W0:Y:S01]  /*0910*/  @!UP3 SYNCS.EXCH.64 URZ, [UR13+0x58], UR10 ;  /* 0x0000580a0d3fb5b2 */ /* 0x0002220008000100 */
[----:B------:R1:W0:Y:S01]  /*0920*/  @!UP4 SYNCS.EXCH.64 URZ, [UR13+0x60], UR10 ;  /* 0x0000600a0d3fc5b2 */ /* 0x0002220008000100 */
[----:B------:R1:W0:Y:S01]  /*0930*/  @!UP5 SYNCS.EXCH.64 URZ, [UR13+0x68], UR10 ;  /* 0x0000680a0d3fd5b2 */ /* 0x0002220008000100 */
[----:B------:R-:W-:Y:S01]  /*0940*/  NOP ;  /* 0x0000000000007918 */ /* 0x000fe20000000000 */
[----:B-1-3--:R-:W-:Y:S05]  /*0950*/  @!P1 BRA `(.L_x_3) ;  /* 0x0000000000089947 */ /* 0x00afea0003800000 */
[----:B0-2-4-:R-:W-:Y:S01]  /*0960*/  UCGABAR_ARV ;  /* 0x00000000000079c7 */ /* 0x015fe20008000000 */
[----:B------:R-:W-:Y:S05]  /*0970*/  BRA `(.L_x_4) ;  /* 0x0000000000047947 */ /* 0x000fea0003800000 */
.L_x_3:
[----:B0-2-4-:R-:W-:Y:S01]  /*0980*/  NOP ;  /* 0x0000000000007918 */ /* 0x015fe20000000000 */
.L_x_4:
[----:B------:R-:W-:Y:S01]  /*0990*/  ULDC.64 UR4, c[0x0][0x598] ;  /* 0x0001660000047ab9 */ /* 0x000fe20000000a00 */
[----:B------:R-:W-:Y:S01]  /*09a0*/  ULDC.64 UR50, c[0x0][0x208] ;  /* 0x0000820000327ab9 */ /* 0x000fe20000000a00 */
[----:B------:R-:W-:-:S04]  /*09b0*/  ISETP.NE.U32.AND P0, PT, RZ, UR4, PT ;  /* 0x00000004ff007c0c */ /* 0x000fc8000bf05070 */
[----:B------:R-:W-:-:S13]  /*09c0*/  ISETP.NE.AND.EX P0, PT, RZ, UR5, PT, P0 ;  /* 0x00000005ff007c0c */ /* 0x000fda000bf05300 */
[----:B------:R-:W-:Y:S05]  /*09d0*/  @!P0 BRA `(.L_x_5) ;  /* 0x00000000001c8947 */ /* 0x000fea0003800000 */
[----:B------:R-:W0:Y:S02]  /*09e0*/  LDC.64 R6, c[0x0][0x598] ;  /* 0x00016600ff067b82 */ /* 0x000e240000000a00 */
[----:B0-----:R-:W2:Y:S02]  /*09f0*/  LDG.E.64 R6, desc[UR50][R6.64] ;  /* 0x0000003206067981 */ /* 0x001ea4000c1e1b00 */
[----:B--2---:R-:W-:-:S04]  /*0a00*/  ISETP.NE.U32.AND P0, PT, R6, RZ, PT ;  /* 0x000000ff0600720c */ /* 0x004fc80003f05070 */
[----:B------:R-:W-:-:S13]  /*0a10*/  ISETP.NE.AND.EX P0, PT, R7, RZ, PT, P0 ;  /* 0x000000ff0700720c */ /* 0x000fda0003f05300 */
[----:B------:R-:W-:Y:S05]  /*0a20*/  @!P0 BRA `(.L_x_5) ;  /* 0x0000000000088947 */ /* 0x000fea0003800000 */
[----:B------:R0:W5:Y:S01]  /*0a30*/  LD.E R104, desc[UR50][R6.64] ;  /* 0x0000003206687980 */ /* 0x000162000c101900 */
[----:B------:R-:W-:Y:S05]  /*0a40*/  BRA `(.L_x_6) ;  /* 0x0000000000247947 */ /* 0x000fea0003800000 */
.L_x_5:
[----:B------:R-:W-:Y:S02]  /*0a50*/  ULDC.64 UR4, c[0x0][0x588] ;  /* 0x0001620000047ab9 */ /* 0x000fe40000000a00 */
[----:B------:R-:W-:-:S04]  /*0a60*/  ISETP.NE.U32.AND P0, PT, RZ, UR4, PT ;  /* 0x00000004ff007c0c */ /* 0x000fc8000bf05070 */
[----:B------:R-:W-:-:S13]  /*0a70*/  ISETP.NE.AND.EX P0, PT, RZ, UR5, PT, P0 ;  /* 0x00000005ff007c0c */ /* 0x000fda000bf05300 */
[----:B------:R-:W-:Y:S05]  /*0a80*/  @!P0 BRA `(.L_x_7) ;  /* 0x00000000000c8947 */ /* 0x000fea0003800000 */
[----:B------:R-:W0:Y:S02]  /*0a90*/  LDC.64 R104, c[0x0][0x588] ;  /* 0x00016200ff687b82 */ /* 0x000e240000000a00 */
[----:B0-----:R1:W5:Y:S01]  /*0aa0*/  LDG.E R104, desc[UR50][R104.64] ;  /* 0x0000003268687981 */ /* 0x001362000c1e1900 */
[----:B------:R-:W-:Y:S05]  /*0ab0*/  BRA `(.L_x_6) ;  /* 0x0000000000087947 */ /* 0x000fea0003800000 */
.L_x_7:
[----:B------:R-:W-:Y:S02]  /*0ac0*/  ULDC UR4, c[0x0][0x580] ;  /* 0x0001600000047ab9 */ /* 0x000fe40000000800 */
[----:B------:R-:W-:-:S07]  /*0ad0*/  IMAD.U32 R104, RZ, RZ, UR4 ;  /* 0x00000004ff687e24 */ /* 0x000fce000f8e00ff */
.L_x_6:
[----:B------:R-:W-:Y:S02]  /*0ae0*/  ULDC.64 UR4, c[0x0][0x5a0] ;  /* 0x0001680000047ab9 */ /* 0x000fe40000000a00 */
[----:B------:R-:W-:-:S04]  /*0af0*/  ISETP.NE.U32.AND P0, PT, RZ, UR4, PT ;  /* 0x00000004ff007c0c */ /* 0x000fc8000bf05070 */
[----:B------:R-:W-:-:S13]  /*0b00*/  ISETP.NE.AND.EX P0, PT, RZ, UR5, PT, P0 ;  /* 0x00000005ff007c0c */ /* 0x000fda000bf05300 */
[----:B------:R-:W-:Y:S05]  /*0b10*/  @!P0 BRA `(.L_x_8) ;  /* 0x00000000001c8947 */ /* 0x000fea0003800000 */
[----:B0-----:R-:W0:Y:S02]  /*0b20*/  LDC.64 R6, c[0x0][0x5a0] ;  /* 0x00016800ff067b82 */ /* 0x001e240000000a00 */
[----:B0-----:R-:W2:Y:S02]  /*0b30*/  LDG.E.64 R6, desc[UR50][R6.64] ;  /* 0x0000003206067981 */ /* 0x001ea4000c1e1b00 */
[----:B--2---:R-:W-:-:S04]  /*0b40*/  ISETP.NE.U32.AND P0, PT, R6, RZ, PT ;  /* 0x000000ff0600720c */ /* 0x004fc80003f05070 */
[----:B------:R-:W-:-:S13]  /*0b50*/  ISETP.NE.AND.EX P0, PT, R7, RZ, PT, P0 ;  /* 0x000000ff0700720c */ /* 0x000fda0003f05300 */
[----:B------:R-:W-:Y:S05]  /*0b60*/  @!P0 BRA `(.L_x_8) ;  /* 0x0000000000088947 */ /* 0x000fea0003800000 */
[----:B-1----:R0:W5:Y:S01]  /*0b70*/  LD.E R105, desc[UR50][R6.64] ;  /* 0x0000003206697980 */ /* 0x002162000c101900 */
[----:B------:R-:W-:Y:S05]  /*0b80*/  BRA `(.L_x_9) ;  /* 0x0000000000247947 */ /* 0x000fea0003800000 */
.L_x_8:
[----:B------:R-:W-:Y:S02]  /*0b90*/  ULDC.64 UR4, c[0x0][0x590] ;  /* 0x0001640000047ab9 */ /* 0x000fe40000000a00 */
[----:B------:R-:W-:-:S04]  /*0ba0*/  ISETP.NE.U32.AND P0, PT, RZ, UR4, PT ;  /* 0x00000004ff007c0c */ /* 0x000fc8000bf05070 */
[----:B------:R-:W-:-:S13]  /*0bb0*/  ISETP.NE.AND.EX P0, PT, RZ, UR5, PT, P0 ;  /* 0x00000005ff007c0c */ /* 0x000fda000bf05300 */
[----:B------:R-:W-:Y:S05]  /*0bc0*/  @!P0 BRA `(.L_x_10) ;  /* 0x00000000000c8947 */ /* 0x000fea0003800000 */
[----:B0-----:R-:W1:Y:S02]  /*0bd0*/  LDC.64 R6, c[0x0][0x590] ;  /* 0x00016400ff067b82 */ /* 0x001e640000000a00 */
[----:B-1----:R1:W5:Y:S01]  /*0be0*/  LDG.E R105, desc[UR50][R6.64] ;  /* 0x0000003206697981 */ /* 0x002362000c1e1900 */
[----:B------:R-:W-:Y:S05]  /*0bf0*/  BRA `(.L_x_9) ;  /* 0x0000000000087947 */ /* 0x000fea0003800000 */
.L_x_10:
[----:B------:R-:W-:Y:S02]  /*0c00*/  ULDC UR4, c[0x0][0x584] ;  /* 0x0001610000047ab9 */ /* 0x000fe40000000800 */
[----:B-1----:R-:W-:-:S07]  /*0c10*/  IMAD.U32 R105, RZ, RZ, UR4 ;  /* 0x00000004ff697e24 */ /* 0x002fce000f8e00ff */
.L_x_9:
[----:B------:R-:W-:Y:S01]  /*0c20*/  ULDC UR4, c[0x0][0x65c] ;  /* 0x0001970000047ab9 */ /* 0x000fe20000000800 */
[----:B01----:R-:W0:Y:S01]  /*0c30*/  LDC.64 R6, c[0x0][0x650] ;  /* 0x00019400ff067b82 */ /* 0x003e220000000a00 */
[----:B------:R-:W-:Y:S01]  /*0c40*/  UISETP.NE.AND UP2, UPT, UR4, 0x1, UPT ;  /* 0x000000010400788c */ /* 0x000fe2000bf45270 */
[----:B------:R-:W-:Y:S01]  /*0c50*/  IMAD.MOV.U32 R19, RZ, RZ, -0x1 ;  /* 0xffffffffff137424 */ /* 0x000fe200078e00ff */
[----:B------:R-:W-:Y:S01]  /*0c60*/  UISETP.NE.AND UP0, UPT, UR19, 0x2, UPT ;  /* 0x000000021300788c */ /* 0x000fe2000bf05270 */
[----:B------:R-:W-:Y:S01]  /*0c70*/  IMAD.MOV.U32 R18, RZ, RZ, -0x1 ;  /* 0xffffffffff127424 */ /* 0x000fe200078e00ff */
[----:B------:R-:W-:Y:S01]  /*0c80*/  UP2UR UR38, UPR, URZ, 0x4 ;  /* 0x000000043f267883 */ /* 0x000fe20008000000 */
[----:B------:R-:W-:-:S06]  /*0c90*/  IMAD.MOV.U32 R2, RZ, RZ, -0x1 ;  /* 0xffffffffff027424 */ /* 0x000fcc00078e00ff */
[----:B------:R-:W-:Y:S01]  /*0ca0*/  @UP2 ULDC UR12, c[0x0][0x10] ;  /* 0x00000400000c2ab9 */ /* 0x000fe20000000800 */
[----:B------:R-:W-:Y:S01]  /*0cb0*/  @UP2 UMOV UR4, UR8 ;  /* 0x0000000800042c82 */ /* 0x000fe20008000000 */
[----:B------:R-:W-:Y:S01]  /*0cc0*/  @UP2 UMOV UR5, URZ ;  /* 0x0000003f00052c82 */ /* 0x000fe20008000000 */
[----:B------:R-:W-:Y:S01]  /*0cd0*/  @!UP2 ULDC UR16, c[0x0][0xc] ;  /* 0x000003000010aab9 */ /* 0x000fe20000000800 */
[----:B------:R-:W-:Y:S01]  /*0ce0*/  @UP2 UIMAD.WIDE.U32 UR12, UR15, UR12, UR4 ;  /* 0x0000000c0f0c22a5 */ /* 0x000fe2000f8e0004 */
[----:B------:R-:W-:Y:S02]  /*0cf0*/  ULDC UR10, c[0x0][0xc] ;  /* 0x00000300000a7ab9 */ /* 0x000fe40000000800 */
[----:B------:R-:W-:Y:S01]  /*0d00*/  @UP2 UMOV UR4, URZ ;  /* 0x0000003f00042c82 */ /* 0x000fe20008000000 */
[----:B------:R-:W-:Y:S01]  /*0d10*/  UMOV UR5, URZ ;  /* 0x0000003f00057c82 */ /* 0x000fe20008000000 */
[----:B------:R-:W-:Y:S01]  /*0d20*/  @UP2 UIADD3 UR18, UR13, UR4, URZ ;  /* 0x000000040d122290 */ /* 0x000fe2000fffe03f */
[----:B------:R-:W-:-:S02]  /*0d30*/  ULDC UR11, c[0x0][0x10] ;  /* 0x00000400000b7ab9 */ /* 0x000fc40000000800 */
[----:B------:R-:W-:Y:S01]  /*0d40*/  UMOV UR4, UR15 ;  /* 0x0000000f00047c82 */ /* 0x000fe20008000000 */
[----:B------:R-:W-:Y:S02]  /*0d50*/  UIMAD.WIDE.U32 UR10, UR10, UR11, URZ ;  /* 0x0000000b0a0a72a5 */ /* 0x000fe4000f8e003f */
[----:B------:R-:W-:Y:S01]  /*0d60*/  @!UP2 UIMAD.WIDE.U32 UR4, UR8, UR16, UR4 ;  /* 0x000000100804a2a5 */ /* 0x000fe2000f8e0004 */
[----:B------:R-:W-:Y:S02]  /*0d70*/  ULDC UR13, c[0x0][0x14] ;  /* 0x00000500000d7ab9 */ /* 0x000fe40000000800 */
[----:B------:R-:W-:Y:S02]  /*0d80*/  UIMAD.WIDE.U32 UR48, UR10, UR13, URZ ;  /* 0x0000000d0a3072a5 */ /* 0x000fe4000f8e003f */
[----:B------:R-:W-:Y:S02]  /*0d90*/  UIMAD UR39, UR11, UR13, URZ ;  /* 0x0000000d0b2772a4 */ /* 0x000fe4000f8e023f */
[----:B------:R-:W-:Y:S01]  /*0da0*/  @!UP2 UMOV UR12, UR4 ;  /* 0x00000004000cac82 */ /* 0x000fe20008000000 */
[----:B------:R-:W-:Y:S01]  /*0db0*/  @!UP2 UMOV UR18, UR5 ;  /* 0x000000050012ac82 */ /* 0x000fe20008000000 */
[----:B------:R-:W-:-:S02]  /*0dc0*/  UIADD3 UR39, UR49, UR39, URZ ;  /* 0x0000002731277290 */ /* 0x000fc4000fffe03f */
[----:B------:R-:W-:-:S04]  /*0dd0*/  UIADD3 UR4, UP1, UR12, UR48, URZ ;  /* 0x000000300c047290 */ /* 0x000fc8000ff3e03f */
[----:B------:R-:W-:Y:S02]  /*0de0*/  UIADD3.X UR5, UR18, UR39, URZ, UP1, !UPT ;  /* 0x0000002712057290 */ /* 0x000fe40008ffe43f */
[----:B------:R-:W-:Y:S02]  /*0df0*/  USEL UR4, UR4, UR12, !UP0 ;  /* 0x0000000c04047287 */ /* 0x000fe4000c000000 */
[----:B------:R-:W-:-:S04]  /*0e00*/  USEL UR5, UR5, UR18, !UP0 ;  /* 0x0000001205057287 */ /* 0x000fc8000c000000 */
[----:B0-----:R-:W-:Y:S01]  /*0e10*/  ISETP.LE.U32.AND P0, PT, R6, UR4, PT ;  /* 0x0000000406007c0c */ /* 0x001fe2000bf03070 */
[----:B------:R-:W-:Y:S02]  /*0e20*/  IMAD.U32 R16, RZ, RZ, UR4 ;  /* 0x00000004ff107e24 */ /* 0x000fe4000f8e00ff */
[----:B------:R-:W-:Y:S02]  /*0e30*/  IMAD.U32 R0, RZ, RZ, UR5 ;  /* 0x00000005ff007e24 */ /* 0x000fe4000f8e00ff */
[----:B------:R-:W-:-:S03]  /*0e40*/  IMAD.U32 R17, RZ, RZ, UR5 ;  /* 0x00000005ff117e24 */ /* 0x000fc6000f8e00ff */
[----:B------:R-:W-:Y:S02]  /*0e50*/  ISETP.GE.U32.AND.EX P0, PT, R0, R7, PT, P0 ;  /* 0x000000070000720c */ /* 0x000fe40003f06100 */
[----:B------:R-:W-:-:S11]  /*0e60*/  PRMT R0, RZ, 0x7610, R0 ;  /* 0x00007610ff007816 */ /* 0x000fd60000000000 */
[----:B------:R-:W-:Y:S05]  /*0e70*/  @P0 BRA `(.L_x_11) ;  /* 0x0000000400500947 */ /* 0x000fea0003800000 */
[----:B------:R-:W-:Y:S01]  /*0e80*/  ULDC.64 UR18, c[0x0][0x628] ;  /* 0x00018a0000127ab9 */ /* 0x000fe20000000a00 */
[C---:B------:R-:W-:Y:S01]  /*0e90*/  R2UR UR20, R16.reuse ;  /* 0x00000000101472ca */ /* 0x040fe200000e0000 */
[----:B------:R-:W-:Y:S01]  /*0ea0*/  ULDC UR16, c[0x0][0x630] ;  /* 0x00018c0000107ab9 */ /* 0x000fe20000000800 */
[----:B------:R-:W-:Y:S02]  /*0eb0*/  ISETP.NE.U32.AND P0, PT, RZ, UR18, PT ;  /* 0x00000012ff007c0c */ /* 0x000fe4000bf05070 */
[----:B------:R-:W-:Y:S02]  /*0ec0*/  R2UR UR4, R16 ;  /* 0x00000000100472ca */ /* 0x000fe400000e0000 */
[----:B------:R-:W-:Y:S02]  /*0ed0*/  ISETP.NE.AND.EX P0, PT, RZ, UR19, PT, P0 ;  /* 0x00000013ff007c0c */ /* 0x000fe4000bf05300 */
[----:B------:R-:W-:-:S11]  /*0ee0*/  R2UR UR5, R17 ;  /* 0x00000000110572ca */ /* 0x000fd600000e0000 */
[----:B------:R-:W-:Y:S05]  /*0ef0*/  @!P0 BRA `(.L_x_12) ;  /* 0x0000000000308947 */ /* 0x000fea0003800000 */
[----:B------:R-:W-:Y:S01]  /*0f00*/  R2UR UR4, R16 ;  /* 0x00000000100472ca */ /* 0x000fe200000e0000 */
[----:B------:R-:W-:Y:S01]  /*0f10*/  ULDC UR12, c[0x0][0x634] ;  /* 0x00018d00000c7ab9 */ /* 0x000fe20000000800 */
[----:B------:R-:W-:-:S11]  /*0f20*/  R2UR UR15, R17 ;  /* 0x00000000110f72ca */ /* 0x000fd600000e0000 */
[----:B------:R-:W-:-:S04]  /*0f30*/  UIADD3 UR12, UP1, UR4, UR12, URZ ;  /* 0x0000000c040c7290 */ /* 0x000fc8000ff3e03f */
[----:B------:R-:W-:-:S04]  /*0f40*/  UIADD3.X UR15, URZ, UR15, URZ, UP1, !UPT ;  /* 0x0000000f3f0f7290 */ /* 0x000fc80008ffe43f */
[----:B------:R-:W-:-:S04]  /*0f50*/  UIMAD.WIDE.U32 UR4, UR15, UR18, URZ ;  /* 0x000000120f0472a5 */ /* 0x000fc8000f8e003f */
[----:B------:R-:W-:Y:S02]  /*0f60*/  UIMAD.WIDE.U32 UR10, UP1, UR12, UR19, UR4 ;  /* 0x000000130c0a72a5 */ /* 0x000fe4000f820004 */
[----:B------:R-:W-:Y:S02]  /*0f70*/  UIMAD.WIDE.U32 UR4, UR12, UR18, URZ ;  /* 0x000000120c0472a5 */ /* 0x000fe4000f8e003f */
[----:B------:R-:W-:Y:S02]  /*0f80*/  UIADD3.X UR13, URZ, URZ, URZ, UP1, !UPT ;  /* 0x0000003f3f0d7290 */ /* 0x000fe40008ffe43f */
[----:B------:R-:W-:Y:S01]  /*0f90*/  UIADD3 URZ, UP1, UR5, UR10, URZ ;  /* 0x0000000a053f7290 */ /* 0x000fe2000ff3e03f */
[----:B------:R-:W-:-:S03]  /*0fa0*/  UMOV UR12, UR11 ;  /* 0x0000000b000c7c82 */ /* 0x000fc60008000000 */
[----:B------:R-:W-:-:S12]  /*0fb0*/  UIMAD.WIDE.U32.X UR4, UR15, UR19, UR12, UP1 ;  /* 0x000000130f0472a5 */ /* 0x000fd800088e040c */
.L_x_12:
[----:B------:R-:W-:Y:S01]  /*0fc0*/  USHF.R.U64 UR4, UR4, UR16, UR5 ;  /* 0x0000001004047299 */ /* 0x000fe20008001205 */
[----:B------:R-:W-:Y:S01]  /*0fd0*/  R2UR UR11, R17 ;  /* 0x00000000110b72ca */ /* 0x000fe200000e0000 */
[----:B------:R-:W-:Y:S02]  /*0fe0*/  USHF.R.U32.HI UR5, URZ, UR16, UR5 ;  /* 0x000000103f057299 */ /* 0x000fe40008011605 */
[----:B------:R-:W-:Y:S01]  /*0ff0*/  UIADD3 UR12, UP1, URZ, -UR4, URZ ;  /* 0x800000043f0c7290 */ /* 0x000fe2000ff3e03f */
[----:B------:R-:W-:Y:S01]  /*1000*/  ULDC.64 UR18, c[0x0][0x620] ;  /* 0x0001880000127ab9 */ /* 0x000fe20000000a00 */
[----:B------:R-:W-:Y:S02]  /*1010*/  UISETP.NE.AND UP2, UPT, UR38, URZ, UPT ;  /* 0x0000003f2600728c */ /* 0x000fe4000bf45270 */
[----:B------:R-:W-:Y:S01]  /*1020*/  UIADD3.X UR5, URZ, ~UR5, URZ, UP1, !UPT ;  /* 0x800000053f057290 */ /* 0x000fe20008ffe43f */
[----:B------:R-:W-:Y:S01]  /*1030*/  UMOV UR10, UR20 ;  /* 0x00000014000a7c82 */ /* 0x000fe20008000000 */
[----:B------:R-:W-:-:S02]  /*1040*/  ULDC UR13, c[0x0][0x618] ;  /* 0x00018600000d7ab9 */ /* 0x000fc40000000800 */
[----:B------:R-:W-:Y:S02]  /*1050*/  UIMAD UR5, UR5, UR18, URZ ;  /* 0x00000012050572a4 */ /* 0x000fe4000f8e023f */
[----:B------:R-:W-:Y:S02]  /*1060*/  UIMAD.WIDE.U32 UR10, UR12, UR18, UR10 ;  /* 0x000000120c0a72a5 */ /* 0x000fe4000f8e000a */
[----:B------:R-:W-:Y:S02]  /*1070*/  UIMAD UR12, UR12, UR19, UR5 ;  /* 0x000000130c0c72a4 */ /* 0x000fe4000f8e0205 */
[----:B------:R-:W-:Y:S02]  /*1080*/  @UP2 UIMAD UR7, UR17, UR9, UR8 ;  /* 0x00000009110722a4 */ /* 0x000fe4000f8e0208 */
[----:B------:R-:W-:Y:S01]  /*1090*/  UIADD3 UR11, UR11, UR12, URZ ;  /* 0x0000000c0b0b7290 */ /* 0x000fe2000fffe03f */
[----:B------:R-:W-:Y:S01]  /*10a0*/  ULDC.64 UR8, c[0x0][0x640] ;  /* 0x0001900000087ab9 */ /* 0x000fe20000000a00 */
[----:B------:R-:W-:-:S02]  /*10b0*/  ULDC UR15, c[0x0][0x608] ;  /* 0x00018200000f7ab9 */ /* 0x000fc40000000800 */
[----:B------:R-:W-:Y:S01]  /*10c0*/  USHF.R.U64 UR20, UR10, UR13, UR11 ;  /* 0x0000000d0a147299 */ /* 0x000fe2000800120b */
[----:B------:R-:W-:Y:S01]  /*10d0*/  ISETP.NE.U32.AND P0, PT, RZ, UR8, PT ;  /* 0x00000008ff007c0c */ /* 0x000fe2000bf05070 */
[----:B------:R-:W-:Y:S01]  /*10e0*/  USHF.R.U32.HI UR11, URZ, UR13, UR11 ;  /* 0x0000000d3f0b7299 */ /* 0x000fe2000801160b */
[----:B------:R-:W-:Y:S02]  /*10f0*/  ULDC UR21, c[0x0][0x658] ;  /* 0x0001960000157ab9 */ /* 0x000fe40000000800 */
[----:B------:R-:W-:Y:S01]  /*1100*/  ISETP.NE.AND.EX P0, PT, RZ, UR9, PT, P0 ;  /* 0x00000009ff007c0c */ /* 0x000fe2000bf05300 */
[----:B------:R-:W-:Y:S02]  /*1110*/  USHF.R.U64 UR25, UR20, UR15, UR11 ;  /* 0x0000000f14197299 */ /* 0x000fe4000800120b */
[----:B------:R-:W-:Y:S01]  /*1120*/  USHF.R.U32.HI UR11, URZ, UR15, UR11 ;  /* 0x0000000f3f0b7299 */ /* 0x000fe2000801160b */
[----:B------:R-:W-:Y:S01]  /*1130*/  UMOV UR10, 0xffffffff ;  /* 0xffffffff000a7882 */ /* 0x000fe20000000000 */
[----:B------:R-:W-:Y:S01]  /*1140*/  ULDC UR5, c[0x0][0x600] ;  /* 0x0001800000057ab9 */ /* 0x000fe20000000800 */
[----:B------:R-:W-:-:S02]  /*1150*/  USHF.L.U32 UR10, UR10, UR21, URZ ;  /* 0x000000150a0a7299 */ /* 0x000fc4000800063f */
[----:B------:R-:W-:Y:S02]  /*1160*/  USHF.R.U64 UR26, UR25, UR21, UR11 ;  /* 0x00000015191a7299 */ /* 0x000fe4000800120b */
[----:B------:R-:W-:Y:S02]  /*1170*/  ULOP3.LUT UR15, URZ, UR10, URZ, 0x33, !UPT ;  /* 0x0000000a3f0f7292 */ /* 0x000fe4000f8e333f */
[----:B------:R-:W-:Y:S02]  /*1180*/  UIADD3 UR19, UR5, -0x1, URZ ;  /* 0xffffffff05137890 */ /* 0x000fe4000fffe03f */
[----:B------:R-:W-:Y:S01]  /*1190*/  USHF.R.U32.HI UR11, URZ, UR21, UR11 ;  /* 0x000000153f0b7299 */ /* 0x000fe2000801160b */
[----:B------:R-:W-:Y:S01]  /*11a0*/  ULDC UR22, c[0x0][0x648] ;  /* 0x0001920000167ab9 */ /* 0x000fe20000000800 */
[----:B------:R-:W-:Y:S01]  /*11b0*/  ULDC UR23, c[0x0][0x638] ;  /* 0x00018e0000177ab9 */ /* 0x000fe20000000800 */
[----:B------:R-:W-:Y:S01]  /*11c0*/  UMOV UR24, 0x1 ;  /* 0x0000000100187882 */ /* 0x000fe20000000000 */
[----:B------:R-:W-:Y:S01]  /*11d0*/  UMOV UR10, UR26 ;  /* 0x0000001a000a7c82 */ /* 0x000fe20008000000 */
[----:B------:R-:W-:Y:S07]  /*11e0*/  @!P0 BRA `(.L_x_13) ;  /* 0x0000000000308947 */ /* 0x000fee0003800000 */
[----:B------:R-:W-:Y:S02]  /*11f0*/  ULDC UR16, c[0x0][0x64c] ;  /* 0x0001930000107ab9 */ /* 0x000fe40000000800 */
        /* <DEDUP_REMOVED lines=8> */
[----:B------:R-:W-:-:S07]  /*1280*/  UIMAD.WIDE.U32.X UR8, UR18, UR9, UR16, UP1 ;  /* 0x00000009120872a5 */ /* 0x000fce00088e0410 */
[----:B------:R-:W-:Y:S01]  /*1290*/  UMOV UR10, UR8 ;  /* 0x00000008000a7c82 */ /* 0x000fe20008000000 */
[----:B------:R-:W-:-:S05]  /*12a0*/  UMOV UR11, UR9 ;  /* 0x00000009000b7c82 */ /* 0x000fca0008000000 */
.L_x_13:
[----:B------:R-:W-:Y:S01]  /*12b0*/  USHF.R.U64 UR9, UR10, UR22, UR11 ;  /* 0x000000160a097299 */ /* 0x000fe2000800120b */
[----:B------:R-:W-:Y:S01]  /*12c0*/  IMAD.MOV.U32 R0, RZ, RZ, 0x1 ;  /* 0x00000001ff007424 */ /* 0x000fe200078e00ff */
[----:B------:R-:W-:Y:S01]  /*12d0*/  USHF.L.U32 UR8, UR24, UR21, URZ ;  /* 0x0000001518087299 */ /* 0x000fe2000800063f */
[----:B------:R-:W-:Y:S01]  /*12e0*/  IMAD.U32 R2, RZ, RZ, UR4 ;  /* 0x00000004ff027e24 */ /* 0x000fe2000f8e00ff */
[----:B------:R-:W-:Y:S02]  /*12f0*/  ULOP3.LUT UR15, UR25, UR15, URZ, 0xc0, !UPT ;  /* 0x0000000f190f7292 */ /* 0x000fe4000f8ec03f */
[----:B------:R-:W-:Y:S02]  /*1300*/  UIADD3 UR10, -UR9, URZ, URZ ;  /* 0x0000003f090a7290 */ /* 0x000fe4000fffe13f */
[----:B------:R-:W-:Y:S02]  /*1310*/  UIMAD UR15, UR8, UR9, UR15 ;  /* 0x00000009080f72a4 */ /* 0x000fe4000f8e020f */
[----:B------:R-:W-:-:S02]  /*1320*/  ULOP3.LUT UR19, UR20, UR19, URZ, 0xc0, !UPT ;  /* 0x0000001314137292 */ /* 0x000fc4000f8ec03f */
[----:B------:R-:W-:Y:S01]  /*1330*/  UIMAD UR8, UR10, UR23, UR26 ;  /* 0x000000170a0872a4 */ /* 0x000fe2000f8e021a */
[----:B------:R-:W-:Y:S01]  /*1340*/  ULDC UR9, c[0x0][0x610] ;  /* 0x0001840000097ab9 */ /* 0x000fe20000000800 */
[----:B------:R-:W-:Y:S02]  /*1350*/  UISETP.NE.AND UP1, UPT, UR38, URZ, UPT ;  /* 0x0000003f2600728c */ /* 0x000fe4000bf25270 */
[----:B------:R-:W-:Y:S02]  /*1360*/  UIMAD UR7, UR15, UR9, UR7 ;  /* 0x000000090f0772a4 */ /* 0x000fe4000f8e0207 */
[----:B------:R-:W-:-:S04]  /*1370*/  UIMAD UR8, UR8, UR5, UR19 ;  /* 0x00000005080872a4 */ /* 0x000fc8000f8e0213 */
[----:B------:R-:W-:Y:S02]  /*1380*/  USEL UR5, UR8, UR7, !UP1 ;  /* 0x0000000708057287 */ /* 0x000fe4000c800000 */
[----:B------:R-:W-:-:S04]  /*1390*/  USEL UR7, UR7, UR8, !UP1 ;  /* 0x0000000807077287 */ /* 0x000fc8000c800000 */
[----:B------:R-:W-:Y:S02]  /*13a0*/  IMAD.U32 R18, RZ, RZ, UR5 ;  /* 0x00000005ff127e24 */ /* 0x000fe4000f8e00ff */
[----:B------:R-:W-:-:S07]  /*13b0*/  IMAD.U32 R19, RZ, RZ, UR7 ;  /* 0x00000007ff137e24 */ /* 0x000fce000f8e00ff */
.L_x_11:
[----:B------:R-:W-:Y:S05]  /*13c0*/  @!P1 BRA `(.L_x_14) ;  /* 0x00000000000c9947 */ /* 0x000fea0003800000 */
[----:B------:R-:W-:Y:S01]  /*13d0*/  UCGABAR_WAIT ;  /* 0x0000000000007dc7 */ /* 0x000fe20008000000 */
[----:B------:R-:W-:Y:S01]  /*13e0*/  CCTL.IVALL ;  /* 0x00000000ff00798f */ /* 0x000fe20002000000 */
[----:B------:R-:W-:Y:S05]  /*13f0*/  BRA `(.L_x_15) ;  /* 0x0000000000047947 */ /* 0x000fea0003800000 */
.L_x_14:
[----:B------:R-:W-:Y:S06]  /*1400*/  BAR.SYNC.DEFER_BLOCKING 0x0 ;  /* 0x0000000000007b1d */ /* 0x000fec0000010000 */
.L_x_15:
[----:B------:R-:W-:Y:S02]  /*1410*/  ULDC UR4, c[0x0][0x28c] ;  /* 0x0000a30000047ab9 */ /* 0x000fe40000000800 */
[----:B------:R-:W-:-:S04]  /*1420*/  UIADD3 UR4, UR4, 0xff, URZ ;  /* 0x000000ff04047890 */ /* 0x000fc8000fffe03f */
[----:B------:R-:W-:-:S04]  /*1430*/  USHF.R.S32.HI UR5, URZ, 0x1f, UR4 ;  /* 0x0000001f3f057899 */ /* 0x000fc80008011404 */
[----:B------:R-:W-:-:S04]  /*1440*/  ULEA.HI UR5, UR5, UR4, URZ, 0x8 ;  /* 0x0000000405057291 */ /* 0x000fc8000f8f403f */
[----:B------:R-:W-:Y:S01]  /*1450*/  USHF.R.S32.HI UR37, URZ, 0x8, UR5 ;  /* 0x000000083f257899 */ /* 0x000fe20008011405 */
[----:B------:R-:W-:Y:S11]  /*1460*/  @!P2 BRA `(.L_x_16) ;  /* 0x000000740078a947 */ /* 0x000ff60003800000 */
[----:B------:R-:W-:-:S06]  /*1470*/  UISETP.GT.U32.AND UP1, UPT, UR14, 0x1, UPT ;  /* 0x000000010e00788c */ /* 0x000fcc000bf24070 */
[----:B------:R-:W-:-:S13]  /*1480*/  PLOP3.LUT P0, PT, PT, PT, UP1, 0x80, 0x0 ;  /* 0x000000000000781c */ /* 0x000fda0003f0f018 */
[----:B------:R-:W-:Y:S05]  /*1490*/  @P0 EXIT ;  /* 0x000000000000094d */ /* 0x000fea0003800000 */
.L_x_17:
[----:B------:R-:W-:-:S08]  /*14a0*/  NOP ;  /* 0x0000000000007918 */ /* 0x000fd00000000000 */
[----:B------:R-:W0:Y:S02]  /*14b0*/  USETMAXREG.TRY_ALLOC.CTAPOOL UP1, 0xe8 ;  /* 0x000000e8000079c8 */ /* 0x000e240008020600 */
[----:B0-----:R-:W-:-:S13]  /*14c0*/  PLOP3.LUT P0, PT, PT, PT, UP1, 0x80, 0x0 ;  /* 0x000000000000781c */ /* 0x001fda0003f0f018 */
[----:B------:R-:W-:Y:S05]  /*14d0*/  @!P0 BRA `(.L_x_17) ;  /* 0xfffffffc00f08947 */ /* 0x000fea000383ffff */
[----:B------:R-:W-:-:S13]  /*14e0*/  LOP3.LUT P0, RZ, R0, 0xff, RZ, 0xc0, !PT ;  /* 0x000000ff00ff7812 */ /* 0x000fda000780c0ff */
[----:B------:R-:W-:Y:S05]  /*14f0*/  @!P0 EXIT ;  /* 0x000000000000894d */ /* 0x000fea0003800000 */
[----:B------:R-:W0:Y:S01]  /*1500*/  S2UR UR5, SR_CgaCtaId ;  /* 0x00000000000579c3 */ /* 0x000e220000008800 */
[----:B------:R-:W-:Y:S01]  /*1510*/  VIADD R5, R5, 0xffffffff ;  /* 0xffffffff05057836 */ /* 0x000fe20000000000 */
[CC--:B------:R-:W-:Y:S01]  /*1520*/  LEA.HI R0, R9.reuse, R4.reuse, RZ, 0x2 ;  /* 0x0000000409007211 */ /* 0x0c0fe200078f10ff */
[----:B------:R-:W-:Y:S01]  /*1530*/  UMOV UR41, 0x400 ;  /* 0x0000040000297882 */ /* 0x000fe20000000000 */
[----:B------:R-:W-:Y:S01]  /*1540*/  LEA.HI R9, R9, R4, RZ, 0x5 ;  /* 0x0000000409097211 */ /* 0x000fe200078f28ff */
[----:B------:R-:W-:Y:S01]  /*1550*/  USHF.R.U32.HI UR4, URZ, 0x2, UR37 ;  /* 0x000000023f047899 */ /* 0x000fe20008011625 */
[----:B------:R-:W-:Y:S01]  /*1560*/  R2UR UR43, R5 ;  /* 0x00000000052b72ca */ /* 0x000fe200000e0000 */
[----:B------:R-:W-:Y:S01]  /*1570*/  ULOP3.LUT UR42, UR37, 0x3, URZ, 0xc0, !UPT ;  /* 0x00000003252a7892 */ /* 0x000fe2000f8ec03f */
[--C-:B------:R-:W-:Y:S01]  /*1580*/  SHF.R.S32.HI R106, RZ, 0x2, R0.reuse ;  /* 0x00000002ff6a7819 */ /* 0x100fe20000011400 */
[----:B------:R-:W-:Y:S01]  /*1590*/  UISETP.LT.AND UP1, UPT, UR37, 0x1, UPT ;  /* 0x000000012500788c */ /* 0x000fe2000bf21270 */
[----:B------:R-:W-:Y:S01]  /*15a0*/  SHF.R.S32.HI R3, RZ, 0x1f, R0 ;  /* 0x0000001fff037819 */ /* 0x000fe20000011400 */
[----:B------:R-:W-:Y:S01]  /*15b0*/  ULOP3.LUT UR4, UR4, 0x1, URZ, 0xc0, !UPT ;  /* 0x0000000104047892 */ /* 0x000fe2000f8ec03f */
[----:B------:R-:W-:Y:S01]  /*15c0*/  SHF.R.S32.HI R9, RZ, 0x5, R9 ;  /* 0x00000005ff097819 */ /* 0x000fe20000011409 */
[----:B------:R-:W-:Y:S01]  /*15d0*/  ULDC UR6, c[0x0][0x284] ;  /* 0x0000a10000067ab9 */ /* 0x000fe20000000800 */
[----:B------:R-:W-:Y:S01]  /*15e0*/  LEA.HI R3, R3, R106, RZ, 0x3 ;  /* 0x0000006a03037211 */ /* 0x000fe200078f18ff */
[----:B------:R-:W-:Y:S01]  /*15f0*/  USEL UR42, UR42, URZ, !UP0 ;  /* 0x0000003f2a2a7287 */ /* 0x000fe2000c000000 */
[----:B------:R-:W-:Y:S01]  /*1600*/  ISETP.NE.AND P0, PT, R5, RZ, PT ;  /* 0x000000ff0500720c */ /* 0x000fe20003f05270 */
[----:B------:R-:W-:Y:S01]  /*1610*/  USEL UR45, UR37, 0x1, UP1 ;  /* 0x00000001252d7887 */ /* 0x000fe20008800000 */
[----:B------:R-:W-:Y:S01]  /*1620*/  LOP3.LUT R3, R3, 0xfffffff8, RZ, 0xc0, !PT ;  /* 0xfffffff803037812 */ /* 0x000fe200078ec0ff */
[----:B------:R-:W-:Y:S01]  /*1630*/  USHF.L.U32 UR43, UR43, 0x3, URZ ;  /* 0x000000032b2b7899 */ /* 0x000fe2000800063f */
[----:B------:R-:W-:Y:S01]  /*1640*/  SEL R115, RZ, 0x1, P0 ;  /* 0x00000001ff737807 */ /* 0x000fe20000000000 */
[----:B------:R-:W-:-:S02]  /*1650*/  UISETP.EQ.U32.AND UP0, UPT, UR4, 0x1, !UP0 ;  /* 0x000000010400788c */ /* 0x000fc4000c702070 */
[----:B------:R-:W-:Y:S01]  /*1660*/  IMAD.IADD R106, R106, 0x1, -R3 ;  /* 0x000000016a6a7824 */ /* 0x000fe200078e0a03 */
[----:B0-----:R-:W-:Y:S01]  /*1670*/  ULEA UR41, UR5, UR41, 0x18 ;  /* 0x0000002905297291 */ /* 0x001fe2000f8ec03f */
[----:B------:R-:W-:Y:S01]  /*1680*/  IMAD.U32 R110, RZ, RZ, UR43 ;  /* 0x0000002bff6e7e24 */ /* 0x000fe2000f8e00ff */
[----:B------:R-:W-:Y:S01]  /*1690*/  LOP3.LUT R3, R0, 0xfffffffc, RZ, 0xc0, !PT ;  /* 0xfffffffc00037812 */ /* 0x000fe200078ec0ff */
[C-C-:B------:R-:W-:Y:S01]  /*16a0*/  IMAD R113, R9.reuse, -0x10, -R106.reuse ;  /* 0xfffffff009717824 */ /* 0x140fe200078e0a6a */
[----:B------:R-:W-:Y:S01]  /*16b0*/  UIADD3 UR44, UR41, 0x50, URZ ;  /* 0x00000050292c7890 */ /* 0x000fe2000fffe03f */
[--C-:B------:R-:W-:Y:S01]  /*16c0*/  SHF.R.S32.HI R107, RZ, 0x1f, R106.reuse ;  /* 0x0000001fff6b7819 */ /* 0x100fe2000001146a */
[----:B------:R-:W-:Y:S01]  /*16d0*/  USHF.L.U32 UR36, UR37, 0x1, URZ ;  /* 0x0000000125247899 */ /* 0x000fe2000800063f */
[----:B------:R-:W-:Y:S01]  /*16e0*/  LOP3.LUT R112, R110, 0x8, RZ, 0xc0, !PT ;  /* 0x000000086e707812 */ /* 0x000fe200078ec0ff */
[----:B------:R-:W-:Y:S01]  /*16f0*/  IMAD.IADD R108, R4, 0x1, -R3 ;  /* 0x00000001046c7824 */ /* 0x000fe200078e0a03 */
[----:B------:R-:W-:Y:S01]  /*1700*/  LOP3.LUT R110, R110, 0x8, RZ, 0xc, !PT ;  /* 0x000000086e6e7812 */ /* 0x000fe200078e0cff */
[----:B------:R-:W-:Y:S01]  /*1710*/  IMAD.U32 R109, RZ, RZ, UR44 ;  /* 0x0000002cff6d7e24 */ /* 0x000fe2000f8e00ff */
[----:B------:R-:W-:Y:S01]  /*1720*/  LOP3.LUT R112, R112, 0x18, RZ, 0x3c, !PT ;  /* 0x0000001870707812 */ /* 0x000fe200078e3cff */
[----:B------:R-:W-:Y:S01]  /*1730*/  IMAD.WIDE R106, R9, 0x10, R106 ;  /* 0x00000010096a7825 */ /* 0x000fe200078e026a */
[----:B------:R-:W-:-:S02]  /*1740*/  UIADD3 UR45, -UR45, UR37, URZ ;  /* 0x000000252d2d7290 */ /* 0x000fc4000fffe13f */
[----:B------:R-:W-:Y:S01]  /*1750*/  USEL UR46, URZ, 0x1, !UP0 ;  /* 0x000000013f2e7887 */ /* 0x000fe2000c000000 */
[----:B------:R-:W-:Y:S02]  /*1760*/  VIADD R111, R109, UR43 ;  /* 0x0000002b6d6f7c36 */ /* 0x000fe40008000000 */
[----:B------:R-:W-:-:S09]  /*1770*/  VIADD R113, R113, UR6 ;  /* 0x0000000671717c36 */ /* 0x000fd20008000000 */
.L_x_201:
[----:B------:R-:W-:Y:S01]  /*1780*/  SHF.L.U32 R0, R115, 0x1f, RZ ;  /* 0x0000001f73007819 */ /* 0x000fe200000006ff */
[----:B------:R-:W-:Y:S02]  /*1790*/  ULDC UR4, c[0x0][0x28c] ;  /* 0x0000a30000047ab9 */ /* 0x000fe40000000800 */
[----:B------:R-:W-:Y:S01]  /*17a0*/  ISETP.LT.AND P1, PT, RZ, UR4, PT ;  /* 0x00000004ff007c0c */ /* 0x000fe2000bf21270 */
[----:B------:R-:W0:Y:S02]  /*17b0*/  SYNCS.PHASECHK.TRANS64.TRYWAIT P0, [R109+UR43], R0 ;  /* 0x000000006d0075a7 */ /* 0x000e24000800016b */
[----:B0--34-:R-:W-:Y:S10]  /*17c0*/  @!P0 BRA `(.L_x_18) ;  /* 0x0000008000e88947 */ /* 0x019ff40003800000 */
.L_x_223:
[----:B------:R-:W-:Y:S05]  /*17d0*/  @P1 BRA `(.L_x_19) ;  /* 0x0000000000401947 */ /* 0x000fea0003800000 */
[----:B0-----:R-:W-:Y:S01]  /*17e0*/  MOV R0, 0x0 ;  /* 0x0000000000007802 */ /* 0x001fe20000000f00 */
[----:B------:R-:W-:Y:S01]  /*17f0*/  ULDC.64 UR4, c[0x4][0x68] ;  /* 0x01001a0000047ab9 */ /* 0x000fe20000000a00 */
[----:B------:R-:W-:Y:S01]  /*1800*/  ULDC.64 UR6, c[0x4][0x8] ;  /* 0x0100020000067ab9 */ /* 0x000fe20000000a00 */
[----:B------:R-:W-:Y:S01]  /*1810*/  IMAD.U32 R4, RZ, RZ, UR4 ;  /* 0x00000004ff047e24 */ /* 0x000fe2000f8e00ff */
[----:B------:R0:W1:Y:S01]  /*1820*/  LDC.64 R14, c[0x4][R0] ;  /* 0x01000000000e7b82 */ /* 0x0000620000000a00 */
[----:B------:R-:W-:Y:S01]  /*1830*/  IMAD.U32 R5, RZ, RZ, UR5 ;  /* 0x00000005ff057e24 */ /* 0x000fe2000f8e00ff */
[----:B------:R-:W-:Y:S01]  /*1840*/  ULDC.64 UR4, c[0x4][0x70] ;  /* 0x01001c0000047ab9 */ /* 0x000fe20000000a00 */
[----:B------:R-:W-:Y:S02]  /*1850*/  IMAD.U32 R10, RZ, RZ, UR6 ;  /* 0x00000006ff0a7e24 */ /* 0x000fe4000f8e00ff */
[----:B------:R-:W-:Y:S02]  /*1860*/  IMAD.U32 R6, RZ, RZ, UR4 ;  /* 0x00000004ff067e24 */ /* 0x000fe4000f8e00ff */
[----:B------:R-:W-:-:S02]  /*1870*/  IMAD.U32 R7, RZ, RZ, UR5 ;  /* 0x00000005ff077e24 */ /* 0x000fc4000f8e00ff */
[----:B------:R-:W-:Y:S02]  /*1880*/  IMAD.U32 R11, RZ, RZ, UR7 ;  /* 0x00000007ff0b7e24 */ /* 0x000fe4000f8e00ff */
[----:B------:R-:W-:Y:S02]  /*1890*/  IMAD.MOV.U32 R8, RZ, RZ, 0x1e1 ;  /* 0x000001e1ff087424 */ /* 0x000fe400078e00ff */
[----:B------:R-:W-:Y:S02]  /*18a0*/  IMAD.MOV.U32 R12, RZ, RZ, 0x1 ;  /* 0x00000001ff0c7424 */ /* 0x000fe400078e00ff */
[----:B0-----:R-:W-:-:S07]  /*18b0*/  IMAD.MOV.U32 R13, RZ, RZ, RZ ;  /* 0x000000ffff0d7224 */ /* 0x001fce00078e00ff */
[----:B------:R-:W-:-:S07]  /*18c0*/  LEPC R20, `(.L_x_19) ;  /* 0x000000001014794e */ /* 0x000fce0000000000 */
[----:B-1---5:R-:W-:Y:S05]  /*18d0*/  CALL.ABS.NOINC R14 ;  /* 0x000000000e007343 */ /* 0x022fea0003c00000 */
.L_x_19:
[----:B------:R-:W-:-:S06]  /*18e0*/  ULOP3.LUT UR4, UR40, 0x1, URZ, 0xfc, !UPT ;  /* 0x0000000128047892 */ /* 0x000fcc000f8efc3f */
[----:B0-----:R-:W-:-:S05]  /*18f0*/  IMAD.U32 R0, RZ, RZ, UR4 ;  /* 0x00000004ff007e24 */ /* 0x001fca000f8e00ff */
[----:B------:R-:W-:-:S13]  /*1900*/  ISETP.NE.AND P0, PT, R0, 0x3, PT ;  /* 0x000000030000780c */ /* 0x000fda0003f05270 */
[----:B------:R-:W-:Y:S05]  /*1910*/  @!P0 BRA `(.L_x_20) ;  /* 0x0000000000048947 */ /* 0x000fea0003800000 */
[----:B------:R-:W-:Y:S01]  /*1920*/  BPT.TRAP 0x1 ;  /* 0x000000040000795c */ /* 0x000fe20000300000 */
.L_x_20:
[----:B------:R-:W-:Y:S02]  /*1930*/  IMAD.U32 R3, RZ, RZ, UR42 ;  /* 0x0000002aff037e24 */ /* 0x000fe4000f8e00ff */
[----:B------:R-:W-:-:S03]  /*1940*/  IMAD.U32 R0, RZ, RZ, UR46 ;  /* 0x0000002eff007e24 */ /* 0x000fc6000f8e00ff */
[----:B------:R-:W-:Y:S02]  /*1950*/  LEA R3, R3, UR41, 0x3 ;  /* 0x0000002903037c11 */ /* 0x000fe4000f8e18ff */
[----:B------:R-:W-:-:S04]  /*1960*/  SHF.L.U32 R0, R0, 0x1f, RZ ;  /* 0x0000001f00007819 */ /* 0x000fc800000006ff */
[----:B------:R0:W1:Y:S01]  /*1970*/  SYNCS.PHASECHK.TRANS64.TRYWAIT P1, [R3+URZ], R0 ;  /* 0x00000000030075a7 */ /* 0x000062000802017f */
[----:B------:R-:W-:Y:S05]  /*1980*/  @!P0 BRA `(.L_x_21) ;  /* 0x0000000000048947 */ /* 0x000fea0003800000 */
[----:B------:R-:W-:Y:S01]  /*1990*/  BPT.TRAP 0x1 ;  /* 0x000000040000795c */ /* 0x000fe20000300000 */
.L_x_21:
[----:B------:R-:W-:-:S05]  /*19a0*/  IMAD.U32 R4, RZ, RZ, UR45 ;  /* 0x0000002dff047e24 */ /* 0x000fca000f8e00ff */
[----:B------:R-:W-:Y:S01]  /*19b0*/  ISETP.GE.AND P2, PT, R4, 0x1, PT ;  /* 0x000000010400780c */ /* 0x000fe20003f46270 */
[----:B-1----:R-:W-:-:S12]  /*19c0*/  @P1 BRA `(.L_x_22) ;  /* 0x0000000000081947 */ /* 0x002fd80003800000 */
[----:B------:R-:W1:Y:S02]  /*19d0*/  SYNCS.PHASECHK.TRANS64.TRYWAIT P1, [R3+URZ], R0 ;  /* 0x00000000030075a7 */ /* 0x000e64000802017f */
[----:B-1----:R-:W-:Y:S05]  /*19e0*/  @!P1 BRA `(.L_x_23) ;  /* 0x0000008000749947 */ /* 0x002fea0003800000 */
.L_x_22:
[----:B------:R-:W-:Y:S05]  /*19f0*/  WARPSYNC.ALL ;  /* 0x0000000000007948 */ /* 0x000fea0003800000 */
[----:B------:R-:W-:Y:S01]  /*1a00*/  UIADD3 UR5, UR41, 0x180, URZ ;  /* 0x0000018029057890 */ /* 0x000fe2000fffe03f */
[----:B------:R-:W-:Y:S01]  /*1a10*/  WARPGROUP.ARRIVE ;  /* 0x00000000000079c5 */ /* 0x000fe20000000000 */
[----:B------:R-:W-:Y:S02]  /*1a20*/  UIADD3 UR4, UR41, 0x10180, URZ ;  /* 0x0001018029047890 */ /* 0x000fe4000fffe03f */
[----:B------:R-:W-:Y:S02]  /*1a30*/  USHF.R.U32.HI UR5, URZ, 0x4, UR5 ;  /* 0x000000043f057899 */ /* 0x000fe40008011605 */
[----:B------:R-:W-:-:S02]  /*1a40*/  USHF.R.U32.HI UR4, URZ, 0x4, UR4 ;  /* 0x000000043f047899 */ /* 0x000fc40008011604 */
[----:B------:R-:W-:Y:S02]  /*1a50*/  ULOP3.LUT UR6, UR5, 0x3fff, URZ, 0xc0, !UPT ;  /* 0x00003fff05067892 */ /* 0x000fe4000f8ec03f */
[----:B------:R-:W-:Y:S02]  /*1a60*/  ULOP3.LUT UR5, UR4, 0x3fff, URZ, 0xc0, !UPT ;  /* 0x00003fff04057892 */ /* 0x000fe4000f8ec03f */
[----:B------:R-:W-:Y:S02]  /*1a70*/  ULOP3.LUT UR4, UR6, 0x10000, URZ, 0xfc, !UPT ;  /* 0x0001000006047892 */ /* 0x000fe4000f8efc3f */
[----:B------:R-:W-:Y:S02]  /*1a80*/  ULOP3.LUT UR5, UR5, 0x10000, URZ, 0xfc, !UPT ;  /* 0x0001000005057892 */ /* 0x000fe4000f8efc3f */
[----:B------:R-:W-:Y:S02]  /*1a90*/  ULEA UR7, UR42, UR4, 0xa ;  /* 0x000000042a077291 */ /* 0x000fe4000f8e503f */
[----:B------:R-:W-:Y:S01]  /*1aa0*/  UIMAD UR6, UR42, 0xa00, UR5 ;  /* 0x00000a002a0678a4 */ /* 0x000fe2000f8e0205 */
[----:B------:R-:W-:Y:S01]  /*1ab0*/  UMOV UR9, 0x40000040 ;  /* 0x4000004000097882 */ /* 0x000fe20000000000 */
[----:B------:R-:W-:-:S02]  /*1ac0*/  UMOV UR11, 0x40000040 ;  /* 0x40000040000b7882 */ /* 0x000fc40000000000 */
[----:B------:R-:W-:Y:S01]  /*1ad0*/  UIADD3 UR12, UR6, 0x100, URZ ;  /* 0x00000100060c7890 */ /* 0x000fe2000fffe03f */
[----:B------:R-:W-:Y:S02]  /*1ae0*/  UMOV UR8, UR7 ;  /* 0x0000000700087c82 */ /* 0x000fe40008000000 */
[----:B------:R-:W-:Y:S01]  /*1af0*/  UMOV UR10, UR6 ;  /* 0x00000006000a7c82 */ /* 0x000fe20008000000 */
[----:B------:R-:W-:Y:S01]  /*1b00*/  UIADD3 UR13, UR6, 0x200, URZ ;  /* 0x00000200060d7890 */ /* 0x000fe2000fffe03f */
[----:B------:R-:W-:Y:S01]  /*1b10*/  IGMMA.64x32x32.S8.S8 R88, gdesc[UR8], RZ, !UPT, gsb0 ;  /* 0x01200000085879f1 */ /* 0x000fe2000c0410ff */
[----:B------:R-:W-:Y:S01]  /*1b20*/  UMOV UR11, 0x40000040 ;  /* 0x40000040000b7882 */ /* 0x000fe20000000000 */
[----:B------:R-:W-:Y:S01]  /*1b30*/  UMOV UR10, UR12 ;  /* 0x0000000c000a7c82 */ /* 0x000fe20008000000 */
[----:B------:R-:W-:Y:S02]  /*1b40*/  UIADD3 UR14, UR6, 0x300, URZ ;  /* 0x00000300060e7890 */ /* 0x000fe4000fffe03f */
[----:B------:R-:W-:Y:S01]  /*1b50*/  UIADD3 UR12, UR6, 0x400, URZ ;  /* 0x00000400060c7890 */ /* 0x000fe2000fffe03f */
[----:B------:R-:W-:-:S02]  /*1b60*/  WARPGROUP.DEPBAR.LE gsb0, 0x0 ;  /* 0x00008000000079c5 */ /* 0x000fc40000010000 */
[----:B------:R-:W-:-:S06]  /*1b70*/  WARPGROUP.ARRIVE ;  /* 0x00000000000079c5 */ /* 0x000fcc0000000000 */
[----:B------:R-:W-:Y:S01]  /*1b80*/  IGMMA.64x32x32.S8.S8 R72, gdesc[UR8], RZ, !UPT, gsb0 ;  /* 0x01200000084879f1 */ /* 0x000fe2000c0410ff */
[----:B------:R-:W-:Y:S01]  /*1b90*/  UMOV UR10, UR13 ;  /* 0x0000000d000a7c82 */ /* 0x000fe20008000000 */
[----:B------:R-:W-:Y:S01]  /*1ba0*/  UMOV UR11, 0x40000040 ;  /* 0x40000040000b7882 */ /* 0x000fe20000000000 */
[----:B------:R-:W-:Y:S01]  /*1bb0*/  UIADD3 UR13, UR6, 0x202, URZ ;  /* 0x00000202060d7890 */ /* 0x000fe2000fffe03f */
[----:B------:R-:W-:Y:S02]  /*1bc0*/  WARPGROUP.DEPBAR.LE gsb0, 0x0 ;  /* 0x00008000000079c5 */ /* 0x000fe40000010000 */
        /* <DEDUP_REMOVED lines=14> */
[----:B------:R-:W-:Y:S02]  /*1cb0*/  UIADD3 UR8, UR7, 0x2, URZ ;  /* 0x0000000207087890 */ /* 0x000fe4000fffe03f */
[----:B------:R-:W-:Y:S01]  /*1cc0*/  UIADD3 UR10, UR6, 0x2, URZ ;  /* 0x00000002060a7890 */ /* 0x000fe2000fffe03f */
[----:B------:R-:W-:Y:S01]  /*1cd0*/  UMOV UR9, 0x40000040 ;  /* 0x4000004000097882 */ /* 0x000fe20000000000 */
[----:B------:R-:W-:Y:S01]  /*1ce0*/  UMOV UR11, 0x40000040 ;  /* 0x40000040000b7882 */ /* 0x000fe20000000000 */
[----:B------:R-:W-:Y:S02]  /*1cf0*/  WARPGROUP.DEPBAR.LE gsb0, 0x0 ;  /* 0x00008000000079c5 */ /* 0x000fe40000010000 */
[----:B------:R-:W-:-:S06]  /*1d00*/  WARPGROUP.ARRIVE ;  /* 0x00000000000079c5 */ /* 0x000fcc0000000000 */
[----:B------:R-:W-:Y:S01]  /*1d10*/  IGMMA.64x32x32.S8.S8 R88, gdesc[UR8], R88, gsb0 ;  /* 0x01200000085879f1 */ /* 0x000fe20008041058 */
[----:B------:R-:W-:Y:S01]  /*1d20*/  UMOV UR10, UR12 ;  /* 0x0000000c000a7c82 */ /* 0x000fe20008000000 */
[----:B------:R-:W-:Y:S01]  /*1d30*/  UMOV UR11, 0x40000040 ;  /* 0x40000040000b7882 */ /* 0x000fe20000000000 */
[----:B------:R-:W-:Y:S01]  /*1d40*/  UIADD3 UR12, UR6, 0x402, URZ ;  /* 0x00000402060c7890 */ /* 0x000fe2000fffe03f */
        /* <DEDUP_REMOVED lines=179> */
[----:B------:R-:W-:Y:S02]  /*2880*/  UIADD3 UR7, UR6, 0x606, URZ ;  /* 0x0000060606077890 */ /* 0x000fe4000fffe03f */
        /* <DEDUP_REMOVED lines=23> */
[----:B------:R-:W-:Y:S03]  /*2a00*/  IGMMA.64x32x32.S8.S8 R24, gdesc[UR8], R24, gsb0 ;  /* 0x01200000081879f1 */ /* 0x000fe60008041018 */
[----:B------:R-:W-:Y:S02]  /*2a10*/  WARPGROUP.DEPBAR.LE gsb0, 0x0 ;  /* 0x00008000000079c5 */ /* 0x000fe40000010000 */
[----:B------:R-:W-:Y:S05]  /*2a20*/  @!P2 BRA `(.L_x_24) ;  /* 0x000000100088a947 */ /* 0x000fea0003800000 */
[----:B------:R-:W-:Y:S01]  /*2a30*/  UIADD3 UR6, UR42, 0x1, URZ ;  /* 0x000000012a067890 */ /* 0x000fe2000fffe03f */
[----:B01----:R-:W-:Y:S02]  /*2a40*/  IMAD.U32 R0, RZ, RZ, UR45 ;  /* 0x0000002dff007e24 */ /* 0x003fe4000f8e00ff */
[----:B------:R-:W-:Y:S01]  /*2a50*/  IMAD.U32 R3, RZ, RZ, UR42 ;  /* 0x0000002aff037e24 */ /* 0x000fe2000f8e00ff */
[----:B------:R-:W-:-:S04]  /*2a60*/  UISETP.NE.AND UP0, UPT, UR6, 0x4, UPT ;  /* 0x000000040600788c */ /* 0x000fc8000bf05270 */
[----:B------:R-:W-:Y:S02]  /*2a70*/  USEL UR7, URZ, 0x1, UP0 ;  /* 0x000000013f077887 */ /* 0x000fe40008000000 */
[----:B------:R-:W-:Y:S02]  /*2a80*/  USEL UR6, UR6, URZ, UP0 ;  /* 0x0000003f06067287 */ /* 0x000fe40008000000 */
[----:B------:R-:W-:-:S06]  /*2a90*/  ULOP3.LUT UR7, UR46, UR7, URZ, 0x3c, !UPT ;  /* 0x000000072e077292 */ /* 0x000fcc000f8e3c3f */
[----:B------:R-:W-:-:S07]  /*2aa0*/  IMAD.U32 R6, RZ, RZ, UR7 ;  /* 0x00000007ff067e24 */ /* 0x000fce000f8e00ff */
.L_x_31:
[----:B------:R-:W-:Y:S05]  /*2ab0*/  @!P0 BRA `(.L_x_25) ;  /* 0x0000000000048947 */ /* 0x000fea0003800000 */
[----:B------:R-:W-:Y:S01]  /*2ac0*/  BPT.TRAP 0x1 ;  /* 0x000000040000795c */ /* 0x000fe20000300000 */
.L_x_25:
[----:B------:R-:W-:Y:S01]  /*2ad0*/  ULEA UR7, UR6, UR41, 0x3 ;  /* 0x0000002906077291 */ /* 0x000fe2000f8e183f */
[----:B------:R-:W-:-:S08]  /*2ae0*/  SHF.L.U32 R4, R6, 0x1f, RZ ;  /* 0x0000001f06047819 */ /* 0x000fd000000006ff */
[----:B------:R0:W1:Y:S01]  /*2af0*/  SYNCS.PHASECHK.TRANS64.TRYWAIT P1, [UR7], R4 ;  /* 0x00000004ff0075a7 */ /* 0x0000620008020147 */
[----:B------:R-:W-:Y:S05]  /*2b00*/  @!P0 BRA `(.L_x_26) ;  /* 0x0000000000048947 */ /* 0x000fea0003800000 */
[----:B------:R-:W-:Y:S01]  /*2b10*/  BPT.TRAP 0x1 ;  /* 0x000000040000795c */ /* 0x000fe20000300000 */
.L_x_26:
[----:B-1----:R-:W-:Y:S05]  /*2b20*/  @P1 BRA `(.L_x_27) ;  /* 0x0000000000081947 */ /* 0x002fea0003800000 */
[----:B------:R-:W1:Y:S02]  /*2b30*/  SYNCS.PHASECHK.TRANS64.TRYWAIT P1, [UR7], R4 ;  /* 0x00000004ff0075a7 */ /* 0x000e640008020147 */
[----:B-1----:R-:W-:Y:S05]  /*2b40*/  @!P1 BRA `(.L_x_28) ;  /* 0x0000007000309947 */ /* 0x002fea0003800000 */
.L_x_27:
[----:B------:R-:W-:Y:S01]  /*2b50*/  ULEA UR12, UR6, UR4, 0xa ;  /* 0x00000004060c7291 */ /* 0x000fe2000f8e503f */
[----:B------:R-:W-:Y:S01]  /*2b60*/  WARPGROUP.ARRIVE ;  /* 0x00000000000079c5 */ /* 0x000fe20000000000 */
[----:B------:R-:W-:Y:S01]  /*2b70*/  UIMAD UR7, UR6, 0xa00, UR5 ;  /* 0x00000a00060778a4 */ /* 0x000fe2000f8e0205 */
[----:B------:R-:W-:Y:S01]  /*2b80*/  UMOV UR9, 0x40000040 ;  /* 0x4000004000097882 */ /* 0x000fe20000000000 */
[----:B------:R-:W-:Y:S02]  /*2b90*/  UMOV UR11, 0x40000040 ;  /* 0x40000040000b7882 */ /* 0x000fe40000000000 */
[----:B------:R-:W-:Y:S01]  /*2ba0*/  UIADD3 UR13, UR7, 0x100, URZ ;  /* 0x00000100070d7890 */ /* 0x000fe2000fffe03f */
[----:B------:R-:W-:Y:S02]  /*2bb0*/  UMOV UR8, UR12 ;  /* 0x0000000c00087c82 */ /* 0x000fe40008000000 */
[----:B------:R-:W-:Y:S01]  /*2bc0*/  UMOV UR10, UR7 ;  /* 0x00000007000a7c82 */ /* 0x000fe20008000000 */
[----:B------:R-:W-:Y:S01]  /*2bd0*/  UIADD3 UR14, UR7, 0x200, URZ ;  /* 0x00000200070e7890 */ /* 0x000fe2000fffe03f */
[----:B------:R-:W-:Y:S01]  /*2be0*/  IGMMA.64x32x32.S8.S8 R88, gdesc[UR8], R88, gsb0 ;  /* 0x01200000085879f1 */ /* 0x000fe20008041058 */
[----:B------:R-:W-:Y:S01]  /*2bf0*/  UMOV UR11, 0x40000040 ;  /* 0x40000040000b7882 */ /* 0x000fe20000000000 */
[----:B------:R-:W-:Y:S01]  /*2c00*/  UMOV UR10, UR13 ;  /* 0x0000000d000a7c82 */ /* 0x000fe20008000000 */
[----:B------:R-:W-:-:S02]  /*2c10*/  UIADD3 UR15, UR7, 0x300, URZ ;  /* 0x00000300070f7890 */ /* 0x000fc4000fffe03f */
        /* <DEDUP_REMOVED lines=238> */
[----:B------:R-:W-:Y:S01]  /*3b00*/  BPT.TRAP 0x1 ;  /* 0x000000040000795c */ /* 0x000fe20000300000 */
.L_x_29:
[----:B------:R-:W-:Y:S01]  /*3b10*/  ISETP.NE.AND P1, PT, R23, RZ, PT ;  /* 0x000000ff1700720c */ /* 0x000fe20003f25270 */
[----:B------:R-:W-:-:S12]  /*3b20*/  UISETP.GT.U32.AND UP0, UPT, UR40, 0x1, UPT ;  /* 0x000000012800788c */ /* 0x000fd8000bf04070 */
[----:B01----:R-:W-:-:S05]  /*3b30*/  @P1 LEA R4, R3, UR41, 0x3 ;  /* 0x0000002903041c11 */ /* 0x003fca000f8e18ff */
[----:B------:R-:W-:-:S05]  /*3b40*/  @P1 VIADD R5, R4, 0x20 ;  /* 0x0000002004051836 */ /* 0x000fca0000000000 */
[----:B------:R-:W-:-:S04]  /*3b50*/  @P1 PRMT R5, R22, 0x654, R5 ;  /* 0x0000065416051816 */ /* 0x000fc80000000005 */
[----:B------:R0:W-:Y:S01]  /*3b60*/  @P1 SYNCS.ARRIVE.TRANS64.RED.A1T0 RZ, [R5+URZ], RZ ;  /* 0x000000ff05ff19a7 */ /* 0x0001e2000810043f */
[----:B------:R-:W-:-:S13]  /*3b70*/  PLOP3.LUT P1, PT, PT, PT, UP0, 0x80, 0x0 ;  /* 0x000000000000781c */ /* 0x000fda0003f2f008 */
[----:B0-----:R-:W-:Y:S05]  /*3b80*/  @P1 BRA `(.L_x_30) ;  /* 0x0000000000041947 */ /* 0x001fea0003800000 */
[----:B------:R-:W-:Y:S01]  /*3b90*/  BPT.TRAP 0x1 ;  /* 0x000000040000795c */ /* 0x000fe20000300000 */
.L_x_30:
[----:B------:R-:W-:Y:S01]  /*3ba0*/  UIADD3 UR6, UR6, 0x1, URZ ;  /* 0x0000000106067890 */ /* 0x000fe2000fffe03f */
[C---:B------:R-:W-:Y:S01]  /*3bb0*/  ISETP.GT.AND P2, PT, R0.reuse, 0x1, PT ;  /* 0x000000010000780c */ /* 0x040fe20003f44270 */
[----:B------:R-:W-:Y:S02]  /*3bc0*/  VIADD R3, R3, 0x1 ;  /* 0x0000000103037836 */ /* 0x000fe40000000000 */
[----:B------:R-:W-:Y:S01]  /*3bd0*/  UISETP.NE.AND UP0, UPT, UR6, 0x4, UPT ;  /* 0x000000040600788c */ /* 0x000fe2000bf05270 */
[----:B------:R-:W-:Y:S02]  /*3be0*/  VIADD R0, R0, 0xffffffff ;  /* 0xffffffff00007836 */ /* 0x000fe40000000000 */
[C---:B------:R-:W-:Y:S01]  /*3bf0*/  ISETP.NE.AND P1, PT, R3.reuse, 0x4, PT ;  /* 0x000000040300780c */ /* 0x040fe20003f25270 */
[----:B------:R-:W-:Y:S02]  /*3c00*/  USEL UR7, URZ, 0x1, UP0 ;  /* 0x000000013f077887 */ /* 0x000fe40008000000 */
[----:B------:R-:W-:Y:S01]  /*3c10*/  USEL UR6, UR6, URZ, UP0 ;  /* 0x0000003f06067287 */ /* 0x000fe20008000000 */
[----:B------:R-:W-:-:S03]  /*3c20*/  SEL R3, R3, RZ, P1 ;  /* 0x000000ff03037207 */ /* 0x000fc60000800000 */
[----:B------:R-:W-:Y:S01]  /*3c30*/  LOP3.LUT R6, R6, UR7, RZ, 0x3c, !PT ;  /* 0x0000000706067c12 */ /* 0x000fe2000f8e3cff */
[----:B------:R-:W-:Y:S07]  /*3c40*/  @P2 BRA `(.L_x_31) ;  /* 0xffffffec00982947 */ /* 0x000fee000383ffff */
.L_x_24:
[----:B01----:R-:W0:Y:S01]  /*3c50*/  LDC R0, c[0x0][0x28c] ;  /* 0x0000a300ff007b82 */ /* 0x003e220000000800 */
[----:B------:R1:W-:Y:S01]  /*3c60*/  SYNCS.ARRIVE.TRANS64.A1T0 RZ, [R110+UR44], RZ ;  /* 0x000000ff6eff79a7 */ /* 0x0003e2000810002c */
[----:B0-----:R-:W-:-:S13]  /*3c70*/  ISETP.GE.AND P1, PT, R0, 0x1, PT ;  /* 0x000000010000780c */ /* 0x001fda0003f26270 */
[----:B-1----:R-:W-:Y:S05]  /*3c80*/  @!P1 BRA `(.L_x_32) ;  /* 0x0000000000409947 */ /* 0x002fea0003800000 */
[----:B------:R-:W-:Y:S05]  /*3c90*/  @!P0 BRA `(.L_x_33) ;  /* 0x0000000000048947 */ /* 0x000fea0003800000 */
[----:B------:R-:W-:Y:S01]  /*3ca0*/  BPT.TRAP 0x1 ;  /* 0x000000040000795c */ /* 0x000fe20000300000 */
.L_x_33:
[----:B------:R-:W-:Y:S01]  /*3cb0*/  ISETP.NE.AND P0, PT, R23, RZ, PT ;  /* 0x000000ff1700720c */ /* 0x000fe20003f05270 */
[----:B------:R-:W-:-:S12]  /*3cc0*/  IMAD.U32 R3, RZ, RZ, UR41 ;  /* 0x00000029ff037e24 */ /* 0x000fd8000f8e00ff */
[----:B------:R-:W-:-:S05]  /*3cd0*/  VOTEU.ANY UP0, P0 ;  /* 0x00000000003f7886 */ /* 0x000fca0000000100 */
[----:B------:R-:W-:Y:S02]  /*3ce0*/  @UP0 UIADD3 UR4, UR45, UR42, URZ ;  /* 0x0000002a2d040290 */ /* 0x000fe4000fffe03f */
[----:B------:R-:W-:-:S04]  /*3cf0*/  UISETP.GT.U32.AND UP0, UPT, UR40, 0x1, UPT ;  /* 0x000000012800788c */ /* 0x000fc8000bf04070 */
[----:B------:R-:W-:-:S04]  /*3d00*/  IMAD.U32 R0, RZ, RZ, UR4 ;  /* 0x00000004ff007e24 */ /* 0x000fc8000f8e00ff */
[----:B------:R-:W-:-:S05]  /*3d10*/  @P0 IMAD.SHL.U32 R0, R0, 0x8, RZ ;  /* 0x0000000800000824 */ /* 0x000fca00078e00ff */
[----:B------:R-:W-:-:S04]  /*3d20*/  @P0 LOP3.LUT R0, R0, 0x18, RZ, 0xc0, !PT ;  /* 0x0000001800000812 */ /* 0x000fc800078ec0ff */
[----:B------:R-:W-:-:S04]  /*3d30*/  @P0 IADD3 R3, R3, 0x20, R0 ;  /* 0x0000002003030810 */ /* 0x000fc80007ffe000 */
[----:B------:R-:W-:-:S04]  /*3d40*/  @P0 PRMT R3, R22, 0x654, R3 ;  /* 0x0000065416030816 */ /* 0x000fc80000000003 */
[----:B------:R0:W-:Y:S01]  /*3d50*/  @P0 SYNCS.ARRIVE.TRANS64.RED.A1T0 RZ, [R3+URZ], RZ ;  /* 0x000000ff03ff09a7 */ /* 0x0001e2000810043f */
[----:B------:R-:W-:-:S13]  /*3d60*/  PLOP3.LUT P0, PT, PT, PT, UP0, 0x80, 0x0 ;  /* 0x000000000000781c */ /* 0x000fda0003f0f008 */
[----:B0-----:R-:W-:Y:S05]  /*3d70*/  @P0 BRA `(.L_x_32) ;  /* 0x0000000000040947 */ /* 0x001fea0003800000 */
[----:B------:R-:W-:Y:S01]  /*3d80*/  BPT.TRAP 0x1 ;  /* 0x000000040000795c */ /* 0x000fe20000300000 */
.L_x_32:
[----:B------:R-:W-:Y:S01]  /*3d90*/  SHF.L.U32 R0, R115, 0x1f, RZ ;  /* 0x0000001f73007819 */ /* 0x000fe200000006ff */
[----:B------:R-:W-:Y:S01]  /*3da0*/  UIADD3 UR42, UR36, UR42, URZ ;  /* 0x0000002a242a7290 */ /* 0x000fe2000fffe03f */
[----:B------:R-:W0:Y:S01]  /*3db0*/  LDC R7, c[0x0][0x288] ;  /* 0x0000a200ff077b82 */ /* 0x000e220000000800 */
[----:B------:R-:W-:Y:S02]  /*3dc0*/  IMAD.SHL.U32 R8, R108, 0x2, RZ ;  /* 0x000000026c087824 */ /* 0x000fe400078e00ff */
[----:B------:R-:W-:Y:S02]  /*3dd0*/  USHF.R.U32.HI UR4, URZ, 0x2, UR42 ;  /* 0x000000023f047899 */ /* 0x000fe4000801162a */
[----:B------:R-:W-:Y:S01]  /*3de0*/  UISETP.GT.U32.AND UP0, UPT, UR42, 0x3, UPT ;  /* 0x000000032a00788c */ /* 0x000fe2000bf04070 */
[----:B------:R-:W-:Y:S01]  /*3df0*/  SHF.R.S32.HI R9, RZ, 0x1f, R8 ;  /* 0x0000001fff097819 */ /* 0x000fe20000011408 */
[----:B------:R-:W-:Y:S01]  /*3e00*/  ULOP3.LUT UR4, UR4, 0x1, URZ, 0xc0, !UPT ;  /* 0x0000000104047892 */ /* 0x000fe2000f8ec03f */
[----:B------:R-:W1:Y:S01]  /*3e10*/  SYNCS.PHASECHK.TRANS64.TRYWAIT P0, [R109+UR43+0x10], R0 ;  /* 0x000010006d0075a7 */ /* 0x000e62000800016b */
[----:B------:R-:W-:-:S02]  /*3e20*/  UISETP.LT.U32.AND UP0, UPT, UR36, 0x4, UP0 ;  /* 0x000000042400788c */ /* 0x000fc40008701070 */
[----:B------:R-:W-:Y:S02]  /*3e30*/  UISETP.NE.U32.AND UP1, UPT, UR4, 0x1, UPT ;  /* 0x000000010400788c */ /* 0x000fe4000bf25070 */
[----:B------:R-:W-:Y:S02]  /*3e40*/  USEL UR5, URZ, 0x1, !UP0 ;  /* 0x000000013f057887 */ /* 0x000fe4000c000000 */
[----:B------:R-:W-:Y:S02]  /*3e50*/  UISETP.GT.U32.AND UP1, UPT, UR36, 0x3, !UP1 ;  /* 0x000000032400788c */ /* 0x000fe4000cf24070 */
[----:B------:R-:W-:Y:S02]  /*3e60*/  ULOP3.LUT UR42, UR42, 0x3, URZ, 0xc0, !UPT ;  /* 0x000000032a2a7892 */ /* 0x000fe4000f8ec03f */
[----:B------:R-:W-:-:S04]  /*3e70*/  USEL UR4, URZ, 0x1, !UP1 ;  /* 0x000000013f047887 */ /* 0x000fc8000c800000 */
[----:B------:R-:W-:Y:S01]  /*3e80*/  ULOP3.LUT UR46, UR4, UR46, UR5, 0x96, !UPT ;  /* 0x0000002e042e7292 */ /* 0x000fe2000f8e9605 */
[----:B01----:R-:W-:Y:S11]  /*3e90*/  @!P0 BRA `(.L_x_34) ;  /* 0x0000005c00748947 */ /* 0x003ff60003800000 */
.L_x_224:
[----:B0-----:R-:W-:Y:S01]  /*3ea0*/  IMAD.SHL.U32 R0, R19, 0x40, RZ ;  /* 0x0000004013007824 */ /* 0x001fe200078e00ff */
[----:B------:R-:W-:Y:S01]  /*3eb0*/  ULDC UR6, c[0x0][0x284] ;  /* 0x0000a10000067ab9 */ /* 0x000fe20000000800 */
[----:B------:R-:W-:Y:S01]  /*3ec0*/  IMAD R11, R18, 0xa0, RZ ;  /* 0x000000a0120b7824 */ /* 0x000fe200078e02ff */
[----:B------:R-:W-:Y:S01]  /*3ed0*/  SHF.R.S32.HI R118, RZ, 0x1f, R2 ;  /* 0x0000001fff767819 */ /* 0x000fe20000011402 */
[----:B------:R-:W-:Y:S01]  /*3ee0*/  ULDC.64 UR4, c[0x0][0x5d0] ;  /* 0x0001740000047ab9 */ /* 0x000fe20000000a00 */
[----:B------:R-:W-:Y:S01]  /*3ef0*/  ISETP.GE.AND P0, PT, R0, UR6, PT ;  /* 0x0000000600007c0c */ /* 0x000fe2000bf06270 */
[----:B------:R-:W-:Y:S01]  /*3f00*/  IMAD.WIDE.U32 R4, R2, UR4, R8 ;  /* 0x0000000402047c25 */ /* 0x000fe2000f8e0008 */
[----:B------:R-:W-:Y:S02]  /*3f10*/  SHF.R.S32.HI R18, RZ, 0x1f, R11 ;  /* 0x0000001fff127819 */ /* 0x000fe4000001140b */
[C---:B------:R-:W-:Y:S01]  /*3f20*/  ISETP.GE.OR P0, PT, R11.reuse, R7, P0 ;  /* 0x000000070b00720c */ /* 0x040fe20000706670 */
[----:B------:R-:W-:Y:S01]  /*3f30*/  IMAD R3, R118, UR4, RZ ;  /* 0x0000000476037c24 */ /* 0x000fe2000f8e02ff */
[----:B------:R-:W-:-:S03]  /*3f40*/  IADD3 R4, P1, R11, R4, RZ ;  /* 0x000000040b047210 */ /* 0x000fc60007f3e0ff */
[----:B------:R-:W-:-:S05]  /*3f50*/  IMAD R3, R2, UR5, R3 ;  /* 0x0000000502037c24 */ /* 0x000fca000f8e0203 */
[----:B------:R-:W-:-:S03]  /*3f60*/  IADD3.X R5, R18, R5, R3, P1, !PT ;  /* 0x0000000512057210 */ /* 0x000fc60000ffe403 */
[----:B------:R-:W-:Y:S05]  /*3f70*/  @P0 BRA `(.L_x_35) ;  /* 0x0000004000e00947 */ /* 0x000fea0003800000 */
[----:B------:R-:W0:Y:S01]  /*3f80*/  LDC.64 R12, c[0x0][0x5c8] ;  /* 0x00017200ff0c7b82 */ /* 0x000e220000000a00 */
[----:B------:R-:W-:Y:S01]  /*3f90*/  IMAD.WIDE R14, R19, 0x40, R106 ;  /* 0x00000040130e7825 */ /* 0x000fe200078e026a */
[----:B------:R-:W-:Y:S01]  /*3fa0*/  ULDC.64 UR4, c[0x0][0x5c0] ;  /* 0x0001700000047ab9 */ /* 0x000fe20000000a00 */
[----:B------:R-:W-:Y:S02]  /*3fb0*/  BSSY B0, `(.L_x_35) ;  /* 0x0000434000007945 */ /* 0x000fe40003800000 */
[----:B------:R-:W-:Y:S02]  /*3fc0*/  IMAD R10, R108, -0x2, R7 ;  /* 0xfffffffe6c0a7824 */ /* 0x000fe400078e0207 */
[----:B------:R-:W-:Y:S02]  /*3fd0*/  IMAD.IADD R0, R113, 0x1, -R0 ;  /* 0x0000000171007824 */ /* 0x000fe400078e0a00 */
[----:B------:R-:W-:Y:S02]  /*3fe0*/  IMAD.IADD R10, R10, 0x1, -R11 ;  /* 0x000000010a0a7824 */ /* 0x000fe400078e0a0b */
[----:B0-----:R-:W-:-:S02]  /*3ff0*/  IMAD R3, R15, R12, RZ ;  /* 0x0000000c0f037224 */ /* 0x001fc400078e02ff */
[----:B------:R-:W-:-:S04]  /*4000*/  IMAD.WIDE.U32 R4, R14, R12, R4 ;  /* 0x0000000c0e047225 */ /* 0x000fc800078e0004 */
[----:B------:R-:W-:Y:S01]  /*4010*/  IMAD R3, R14, R13, R3 ;  /* 0x0000000d0e037224 */ /* 0x000fe200078e0203 */
[----:B------:R-:W-:-:S03]  /*4020*/  IADD3 R4, P0, R4, UR4, RZ ;  /* 0x0000000404047c10 */ /* 0x000fc6000ff1e0ff */
[----:B------:R-:W-:Y:S01]  /*4030*/  IMAD.IADD R3, R5, 0x1, R3 ;  /* 0x0000000105037824 */ /* 0x000fe200078e0203 */
[----:B------:R-:W-:-:S04]  /*4040*/  LEA R6, P1, R12, R4, 0x3 ;  /* 0x000000040c067211 */ /* 0x000fc800078218ff */
[----:B------:R-:W-:Y:S02]  /*4050*/  IADD3.X R5, R3, UR5, RZ, P0, !PT ;  /* 0x0000000503057c10 */ /* 0x000fe400087fe4ff */
[----:B-----5:R-:W-:Y:S02]  /*4060*/  ISETP.NE.AND P0, PT, R105, RZ, PT ;  /* 0x000000ff6900720c */ /* 0x020fe40003f05270 */
[----:B------:R-:W-:-:S11]  /*4070*/  LEA.HI.X R7, R12, R5, R13, 0x3, P1 ;  /* 0x000000050c077211 */ /* 0x000fd600008f1c0d */
[----:B------:R-:W-:Y:S05]  /*4080*/  @!P0 BRA `(.L_x_36) ;  /* 0x0000003000388947 */ /* 0x000fea0003800000 */
[----:B------:R-:W0:Y:S01]  /*4090*/  LDC.64 R20, c[0x0][0x5b0] ;  /* 0x00016c00ff147b82 */ /* 0x000e220000000a00 */
[----:B------:R-:W-:Y:S01]  /*40a0*/  ULDC.64 UR4, c[0x0][0x5b8] ;  /* 0x00016e0000047ab9 */ /* 0x000fe20000000a00 */
[----:B------:R-:W-:Y:S01]  /*40b0*/  ISETP.GE.AND P2, PT, R10, 0x1, PT ;  /* 0x000000010a00780c */ /* 0x000fe20003f46270 */
[----:B------:R-:W-:Y:S01]  /*40c0*/  IMAD.WIDE.U32 R8, R2, UR4, R8 ;  /* 0x0000000402087c25 */ /* 0x000fe2000f8e0008 */
[----:B------:R-:W-:Y:S02]  /*40d0*/  BSSY B1, `(.L_x_37) ;  /* 0x000000e000017945 */ /* 0x000fe40003800000 */
[----:B------:R-:W-:Y:S01]  /*40e0*/  ISETP.LT.OR P4, PT, R0, 0x1, !P2 ;  /* 0x000000010000780c */ /* 0x000fe20005781670 */
[----:B------:R-:W-:Y:S01]  /*40f0*/  IMAD R3, R118, UR4, RZ ;  /* 0x0000000476037c24 */ /* 0x000fe2000f8e02ff */
[----:B------:R-:W1:Y:S01]  /*4100*/  LDC.64 R116, c[0x0][0x5a8] ;  /* 0x00016a00ff747b82 */ /* 0x000e620000000a00 */
[----:B------:R-:W-:Y:S02]  /*4110*/  IADD3 R8, P0, R11, R8, RZ ;  /* 0x000000080b087210 */ /* 0x000fe40007f1e0ff */
[----:B------:R-:W-:-:S05]  /*4120*/  IMAD R3, R2, UR5, R3 ;  /* 0x0000000502037c24 */ /* 0x000fca000f8e0203 */
[----:B------:R-:W-:Y:S01]  /*4130*/  IADD3.X R9, R18, R9, R3, P0, !PT ;  /* 0x0000000912097210 */ /* 0x000fe200007fe403 */
[-C--:B0-----:R-:W-:Y:S02]  /*4140*/  IMAD R11, R15, R20.reuse, RZ ;  /* 0x000000140f0b7224 */ /* 0x081fe400078e02ff */
[----:B------:R-:W-:-:S04]  /*4150*/  IMAD.WIDE.U32 R2, R14, R20, R8 ;  /* 0x000000140e027225 */ /* 0x000fc800078e0008 */
[----:B------:R-:W-:Y:S01]  /*4160*/  IMAD R19, R14, R21, R11 ;  /* 0x000000150e137224 */ /* 0x000fe200078e020b */
[----:B-1----:R-:W-:-:S04]  /*4170*/  IADD3 R2, P0, R2, R116, RZ ;  /* 0x0000007402027210 */ /* 0x002fc80007f1e0ff */
[----:B------:R-:W-:Y:S01]  /*4180*/  IADD3.X R3, R117, R3, R19, P0, !PT ;  /* 0x0000000375037210 */ /* 0x000fe200007fe413 */
[----:B------:R-:W-:Y:S08]  /*4190*/  @P4 BRA `(.L_x_38) ;  /* 0x0000000000044947 */ /* 0x000ff00003800000 */
[----:B------:R0:W5:Y:S02]  /*41a0*/  LDG.E.U8 R114, desc[UR50][R2.64] ;  /* 0x0000003202727981 */ /* 0x000164000c1e1100 */
.L_x_38:
[----:B------:R-:W-:Y:S05]  /*41b0*/  BSYNC B1 ;  /* 0x0000000000017941 */ /* 0x000fea0003800000 */
.L_x_37:
[C---:B------:R-:W-:Y:S01]  /*41c0*/  SHF.L.U64.HI R13, R20.reuse, 0x3, R21 ;  /* 0x00000003140d7819 */ /* 0x040fe20000010215 */
[----:B------:R-:W-:Y:S01]  /*41d0*/  IMAD.SHL.U32 R12, R20, 0x8, RZ ;  /* 0x00000008140c7824 */ /* 0x000fe200078e00ff */
[----:B-----5:R-:W-:Y:S01]  /*41e0*/  LOP3.LUT R11, R114, 0xffff, RZ, 0xc0, !PT ;  /* 0x0000ffff720b7812 */ /* 0x020fe200078ec0ff */
[----:B------:R-:W-:Y:S01]  /*41f0*/  BSSY B1, `(.L_x_39) ;  /* 0x0000016000017945 */ /* 0x000fe20003800000 */
[----:B------:R-:W-:Y:S01]  /*4200*/  ISETP.GE.AND P1, PT, R10, 0x2, PT ;  /* 0x000000020a00780c */ /* 0x000fe20003f26270 */
[----:B------:R-:W-:Y:S01]  /*4210*/  IMAD.WIDE.U32 R12, R14, R20, R12 ;  /* 0x000000140e0c7225 */ /* 0x000fe200078e000c */
[----:B------:R-:W-:Y:S02]  /*4220*/  PRMT R18, R11, 0x8880, RZ ;  /* 0x000088800b127816 */ /* 0x000fe400000000ff */
[----:B------:R-:W-:Y:S01]  /*4230*/  ISETP.LT.OR P6, PT, R0, 0x1, !P1 ;  /* 0x000000010000780c */ /* 0x000fe20004fc1670 */
[----:B------:R-:W-:Y:S01]  /*4240*/  IMAD.IADD R14, R19, 0x1, R13 ;  /* 0x00000001130e7824 */ /* 0x000fe200078e020d */
[----:B------:R-:W-:Y:S01]  /*4250*/  IADD3 R8, P0, P3, R8, R116, R12 ;  /* 0x0000007408087210 */ /* 0x000fe20007b1e00c */
[----:B------:R-:W-:Y:S01]  /*4260*/  IMAD R11, R18, R105, RZ ;  /* 0x00000069120b7224 */ /* 0x000fe200078e02ff */
[----:B------:R-:W-:-:S02]  /*4270*/  ISETP.LT.OR P2, PT, R0, 0x9, !P2 ;  /* 0x000000090000780c */ /* 0x000fc40005741670 */
[----:B------:R-:W-:Y:S01]  /*4280*/  IADD3.X R9, R9, R117, R14, P0, P3 ;  /* 0x0000007509097210 */ /* 0x000fe200007e640e */
[----:B------:R-:W-:Y:S01]  /*4290*/  @!P4 IMAD R13, R88, R104, R11 ;  /* 0x00000068580dc224 */ /* 0x000fe200078e020b */
[C---:B------:R-:W-:Y:S02]  /*42a0*/  ISETP.GE.AND P3, PT, R10.reuse, 0x9, PT ;  /* 0x000000090a00780c */ /* 0x040fe40003f66270 */
[----:B------:R-:W-:Y:S02]  /*42b0*/  ISETP.GE.AND P0, PT, R10, 0xa, PT ;  /* 0x0000000a0a00780c */ /* 0x000fe40003f06270 */
[----:B------:R1:W-:Y:S01]  /*42c0*/  @!P4 STG.E.U8 desc[UR50][R4.64], R13 ;  /* 0x0000000d0400c986 */ /* 0x0003e2000c101132 */
[C---:B------:R-:W-:Y:S02]  /*42d0*/  ISETP.LT.OR P5, PT, R0.reuse, 0x1, !P3 ;  /* 0x000000010000780c */ /* 0x040fe40005fa1670 */
[C---:B------:R-:W-:Y:S02]  /*42e0*/  ISETP.LT.OR P1, PT, R0.reuse, 0x9, !P1 ;  /* 0x000000090000780c */ /* 0x040fe40004f21670 */
[----:B------:R-:W-:-:S02]  /*42f0*/  ISETP.LT.OR P4, PT, R0, 0x1, !P0 ;  /* 0x000000010000780c */ /* 0x000fc40004781670 */
[----:B------:R-:W-:Y:S01]  /*4300*/  ISETP.LT.OR P3, PT, R0, 0x9, !P3 ;  /* 0x000000090000780c */ /* 0x000fe20005f61670 */
[----:B------:R-:W-:-:S12]  /*4310*/  @P6 BRA `(.L_x_40) ;  /* 0x00000000000c6947 */ /* 0x000fd80003800000 */
[----:B------:R-:W2:Y:S02]  /*4320*/  LDG.E.U8 R114, desc[UR50][R2.64+0x1] ;  /* 0x0000013202727981 */ /* 0x000ea4000c1e1100 */
[----:B--2---:R-:W-:-:S05]  /*4330*/  PRMT R12, R114, 0x8880, RZ ;  /* 0x00008880720c7816 */ /* 0x004fca00000000ff */
[----:B------:R-:W-:-:S07]  /*4340*/  IMAD R11, R12, R105, RZ ;  /* 0x000000690c0b7224 */ /* 0x000fce00078e02ff */
.L_x_40:
[----:B------:R-:W-:Y:S05]  /*4350*/  BSYNC B1 ;  /* 0x0000000000017941 */ /* 0x000fea0003800000 */
.L_x_39:
[----:B------:R-:W-:Y:S01]  /*4360*/  @!P6 IMAD R89, R89, R104, R11 ;  /* 0x000000685959e224 */ /* 0x000fe200078e020b */
[----:B------:R-:W-:Y:S04]  /*4370*/  BSSY B1, `(.L_x_41) ;  /* 0x0000006000017945 */ /* 0x000fe80003800000 */
[----:B------:R2:W-:Y:S01]  /*4380*/  @!P6 STG.E.U8 desc[UR50][R4.64+0x1], R89 ;  /* 0x000001590400e986 */ /* 0x0005e2000c101132 */
[----:B------:R-:W-:Y:S05]  /*4390*/  @P2 BRA `(.L_x_42) ;  /* 0x00000000000c2947 */ /* 0x000fea0003800000 */
[----:B------:R-:W3:Y:S02]  /*43a0*/  LDG.E.U8 R114, desc[UR50][R8.64] ;  /* 0x0000003208727981 */ /* 0x000ee4000c1e1100 */
[----:B---3--:R-:W-:-:S05]  /*43b0*/  PRMT R12, R114, 0x8880, RZ ;  /* 0x00008880720c7816 */ /* 0x008fca00000000ff */
[----:B------:R-:W-:-:S07]  /*43c0*/  IMAD R11, R12, R105, RZ ;  /* 0x000000690c0b7224 */ /* 0x000fce00078e02ff */
.L_x_42:
[----:B------:R-:W-:Y:S05]  /*43d0*/  BSYNC B1 ;  /* 0x0000000000017941 */ /* 0x000fea0003800000 */
.L_x_41:
[----:B-1----:R-:W-:Y:S01]  /*43e0*/  @!P2 IMAD R13, R90, R104, R11 ;  /* 0x000000685a0da224 */ /* 0x002fe200078e020b */
[----:B------:R-:W-:Y:S04]  /*43f0*/  BSSY B1, `(.L_x_43) ;  /* 0x0000006000017945 */ /* 0x000fe80003800000 */
[----:B------:R1:W-:Y:S01]  /*4400*/  @!P2 STG.E.U8 desc[UR50][R6.64], R13 ;  /* 0x0000000d0600a986 */ /* 0x0003e2000c101132 */
[----:B------:R-:W-:Y:S05]  /*4410*/  @P1 BRA `(.L_x_44) ;  /* 0x00000000000c1947 */ /* 0x000fea0003800000 */
[----:B------:R-:W3:Y:S02]  /*4420*/  LDG.E.U8 R114, desc[UR50][R8.64+0x1] ;  /* 0x0000013208727981 */ /* 0x000ee4000c1e1100 */
[----:B---3--:R-:W-:-:S05]  /*4430*/  PRMT R12, R114, 0x8880, RZ ;  /* 0x00008880720c7816 */ /* 0x008fca00000000ff */
[----:B------:R-:W-:-:S07]  /*4440*/  IMAD R11, R12, R105, RZ ;  /* 0x000000690c0b7224 */ /* 0x000fce00078e02ff */
.L_x_44:
[----:B------:R-:W-:Y:S05]  /*4450*/  BSYNC B1 ;  /* 0x0000000000017941 */ /* 0x000fea0003800000 */
.L_x_43:
[----:B------:R-:W-:Y:S01]  /*4460*/  @!P1 IMAD R91, R91, R104, R11 ;  /* 0x000000685b5b9224 */ /* 0x000fe200078e020b */
[----:B------:R-:W-:Y:S04]  /*4470*/  BSSY B1, `(.L_x_45) ;  /* 0x0000006000017945 */ /* 0x000fe80003800000 */
[----:B------:R3:W-:Y:S01]  /*4480*/  @!P1 STG.E.U8 desc[UR50][R6.64+0x1], R91 ;  /* 0x0000015b06009986 */ /* 0x0007e2000c101132 */
[----:B------:R-:W-:Y:S05]  /*4490*/  @P5 BRA `(.L_x_46) ;  /* 0x00000000000c5947 */ /* 0x000fea0003800000 */
[----:B------:R-:W4:Y:S02]  /*44a0*/  LDG.E.U8 R114, desc[UR50][R2.64+0x8] ;  /* 0x0000083202727981 */ /* 0x000f24000c1e1100 */
[----:B----4-:R-:W-:-:S05]  /*44b0*/  PRMT R12, R114, 0x8880, RZ ;  /* 0x00008880720c7816 */ /* 0x010fca00000000ff */
[----:B------:R-:W-:-:S07]  /*44c0*/  IMAD R11, R12, R105, RZ ;  /* 0x000000690c0b7224 */ /* 0x000fce00078e02ff */
.L_x_46:
[----:B------:R-:W-:Y:S05]  /*44d0*/  BSYNC B1 ;  /* 0x0000000000017941 */ /* 0x000fea0003800000 */
.L_x_45:
[----:B-1----:R-:W-:Y:S01]  /*44e0*/  @!P5 IMAD R13, R92, R104, R11 ;  /* 0x000000685c0dd224 */ /* 0x002fe200078e020b */
[----:B------:R-:W-:Y:S04]  /*44f0*/  BSSY B1, `(.L_x_47) ;  /* 0x0000006000017945 */ /* 0x000fe80003800000 */
[----:B------:R1:W-:Y:S01]  /*4500*/  @!P5 STG.E.U8 desc[UR50][R4.64+0x8], R13 ;  /* 0x0000080d0400d986 */ /* 0x0003e2000c101132 */
[----:B------:R-:W-:Y:S05]  /*4510*/  @P4 BRA `(.L_x_48) ;  /* 0x00000000000c4947 */ /* 0x000fea0003800000 */
[----:B------:R-:W4:Y:S02]  /*4520*/  LDG.E.U8 R114, desc[UR50][R2.64+0x9] ;  /* 0x0000093202727981 */ /* 0x000f24000c1e1100 */
[----:B----4-:R-:W-:-:S05]  /*4530*/  PRMT R12, R114, 0x8880, RZ ;  /* 0x00008880720c7816 */ /* 0x010fca00000000ff */
[----:B------:R-:W-:-:S07]  /*4540*/  IMAD R11, R12, R105, RZ ;  /* 0x000000690c0b7224 */ /* 0x000fce00078e02ff */
.L_x_48:
[----:B------:R-:W-:Y:S05]  /*4550*/  BSYNC B1 ;  /* 0x0000000000017941 */ /* 0x000fea0003800000 */
.L_x_47:
[----:B------:R-:W-:Y:S01]  /*4560*/  @!P4 IMAD R93, R93, R104, R11 ;  /* 0x000000685d5dc224 */ /* 0x000fe200078e020b */
[----:B------:R-:W-:Y:S04]  /*4570*/  BSSY B1, `(.L_x_49) ;  /* 0x0000006000017945 */ /* 0x000fe80003800000 */
[----:B------:R4:W-:Y:S01]  /*4580*/  @!P4 STG.E.U8 desc[UR50][R4.64+0x9], R93 ;  /* 0x0000095d0400c986 */ /* 0x0009e2000c101132 */
[----:B------:R-:W-:Y:S05]  /*4590*/  @P3 BRA `(.L_x_50) ;  /* 0x00000000000c3947 */ /* 0x000fea0003800000 */
[----:B------:R-:W5:Y:S02]  /*45a0*/  LDG.E.U8 R114, desc[UR50][R8.64+0x8] ;  /* 0x0000083208727981 */ /* 0x000f64000c1e1100 */
[----:B-----5:R-:W-:-:S05]  /*45b0*/  PRMT R12, R114, 0x8880, RZ ;  /* 0x00008880720c7816 */ /* 0x020fca00000000ff */
[----:B------:R-:W-:-:S07]  /*45c0*/  IMAD R11, R12, R105, RZ ;  /* 0x000000690c0b7224 */ /* 0x000fce00078e02ff */
.L_x_50:
[----:B------:R-:W-:Y:S05]  /*45d0*/  BSYNC B1 ;  /* 0x0000000000017941 */ /* 0x000fea0003800000 */
.L_x_49:
[----:B------:R-:W-:Y:S01]  /*45e0*/  ISETP.LT.OR P0, PT, R0, 0x9, !P0 ;  /* 0x000000090000780c */ /* 0x000fe20004701670 */
[----:B-1----:R-:W-:Y:S01]  /*45f0*/  @!P3 IMAD R13, R94, R104, R11 ;  /* 0x000000685e0db224 */ /* 0x002fe200078e020b */
[C---:B------:R-:W-:Y:S01]  /*4600*/  ISETP.GE.AND P2, PT, R10.reuse, 0x11, PT ;  /* 0x000000110a00780c */ /* 0x040fe20003f46270 */
[----:B------:R-:W-:Y:S01]  /*4610*/  BSSY B1, `(.L_x_51) ;  /* 0x000000d000017945 */ /* 0x000fe20003800000 */
[C---:B------:R-:W-:Y:S02]  /*4620*/  ISETP.GE.AND P1, PT, R10.reuse, 0x12, PT ;  /* 0x000000120a00780c */ /* 0x040fe40003f26270 */
[----:B------:R1:W-:Y:S01]  /*4630*/  @!P3 STG.E.U8 desc[UR50][R6.64+0x8], R13 ;  /* 0x0000080d0600b986 */ /* 0x0003e2000c101132 */
[----:B------:R-:W-:Y:S02]  /*4640*/  ISETP.GE.AND P3, PT, R10, 0x19, PT ;  /* 0x000000190a00780c */ /* 0x000fe40003f66270 */
[C---:B------:R-:W-:Y:S02]  /*4650*/  ISETP.LT.OR P5, PT, R0.reuse, 0x1, !P2 ;  /* 0x000000010000780c */ /* 0x040fe400057a1670 */
[----:B------:R-:W-:-:S02]  /*4660*/  ISETP.LT.OR P4, PT, R0, 0x1, !P1 ;  /* 0x000000010000780c */ /* 0x000fc40004f81670 */
[C---:B------:R-:W-:Y:S02]  /*4670*/  ISETP.LT.OR P2, PT, R0.reuse, 0x9, !P2 ;  /* 0x000000090000780c */ /* 0x040fe40005741670 */
[C---:B------:R-:W-:Y:S02]  /*4680*/  ISETP.LT.OR P1, PT, R0.reuse, 0x9, !P1 ;  /* 0x000000090000780c */ /* 0x040fe40004f21670 */
[----:B------:R-:W-:Y:S01]  /*4690*/  ISETP.LT.OR P6, PT, R0, 0x1, !P3 ;  /* 0x000000010000780c */ /* 0x000fe20005fc1670 */
[----:B-1----:R-:W-:-:S12]  /*46a0*/  @P0 BRA `(.L_x_52) ;  /* 0x00000000000c0947 */ /* 0x002fd80003800000 */
[----:B------:R-:W5:Y:S02]  /*46b0*/  LDG.E.U8 R114, desc[UR50][R8.64+0x9] ;  /* 0x0000093208727981 */ /* 0x000f64000c1e1100 */
[----:B-----5:R-:W-:-:S05]  /*46c0*/  PRMT R12, R114, 0x8880, RZ ;  /* 0x00008880720c7816 */ /* 0x020fca00000000ff */
[----:B------:R-:W-:-:S07]  /*46d0*/  IMAD R11, R12, R105, RZ ;  /* 0x000000690c0b7224 */ /* 0x000fce00078e02ff */
.L_x_52:
[----:B------:R-:W-:Y:S05]  /*46e0*/  BSYNC B1 ;  /* 0x0000000000017941 */ /* 0x000fea0003800000 */
.L_x_51:
[----:B------:R-:W-:Y:S01]  /*46f0*/  @!P0 IMAD R95, R95, R104, R11 ;  /* 0x000000685f5f8224 */ /* 0x000fe200078e020b */
[----:B------:R-:W-:Y:S04]  /*4700*/  BSSY B1, `(.L_x_53) ;  /* 0x0000006000017945 */ /* 0x000fe80003800000 */
[----:B------:R1:W-:Y:S01]  /*4710*/  @!P0 STG.E.U8 desc[UR50][R6.64+0x9], R95 ;  /* 0x0000095f06008986 */ /* 0x0003e2000c101132 */
[----:B------:R-:W-:Y:S05]  /*4720*/  @P5 BRA `(.L_x_54) ;  /* 0x00000000000c5947 */ /* 0x000fea0003800000 */
[----:B------:R-:W5:Y:S02]  /*4730*/  LDG.E.U8 R114, desc[UR50][R2.64+0x10] ;  /* 0x0000103202727981 */ /* 0x000f64000c1e1100 */
[----:B-----5:R-:W-:-:S05]  /*4740*/  PRMT R12, R114, 0x8880, RZ ;  /* 0x00008880720c7816 */ /* 0x020fca00000000ff */
[----:B------:R-:W-:-:S07]  /*4750*/  IMAD R11, R12, R105, RZ ;  /* 0x000000690c0b7224 */ /* 0x000fce00078e02ff */
.L_x_54:
[----:B------:R-:W-:Y:S05]  /*4760*/  BSYNC B1 ;  /* 0x0000000000017941 */ /* 0x000fea0003800000 */
.L_x_53:
[----:B------:R-:W-:Y:S01]  /*4770*/  @!P5 IMAD R13, R96, R104, R11 ;  /* 0x00000068600dd224 */ /* 0x000fe200078e020b */
[----:B------:R-:W-:Y:S04]  /*4780*/  BSSY B1, `(.L_x_55) ;  /* 0x0000006000017945 */ /* 0x000fe80003800000 */
[----:B------:R0:W-:Y:S01]  /*4790*/  @!P5 STG.E.U8 desc[UR50][R4.64+0x10], R13 ;  /* 0x0000100d0400d986 */ /* 0x0001e2000c101132 */
[----:B------:R-:W-:Y:S05]  /*47a0*/  @P4 BRA `(.L_x_56) ;  /* 0x00000000000c4947 */ /* 0x000fea0003800000 */
[----:B------:R-:W5:Y:S02]  /*47b0*/  LDG.E.U8 R114, desc[UR50][R2.64+0x11] ;  /* 0x0000113202727981 */ /* 0x000f64000c1e1100 */
[----:B-----5:R-:W-:-:S05]  /*47c0*/  PRMT R12, R114, 0x8880, RZ ;  /* 0x00008880720c7816 */ /* 0x020fca00000000ff */
[----:B------:R-:W-:-:S07]  /*47d0*/  IMAD R11, R12, R105, RZ ;  /* 0x000000690c0b7224 */ /* 0x000fce00078e02ff */
.L_x_56:
[----:B------:R-:W-:Y:S05]  /*47e0*/  BSYNC B1 ;  /* 0x0000000000017941 */ /* 0x000fea0003800000 */
.L_x_55:
[----:B------:R-:W-:Y:S01]  /*47f0*/  @!P4 IMAD R97, R97, R104, R11 ;  /* 0x000000686161c224 */ /* 0x000fe200078e020b */
[----:B------:R-:W-:Y:S04]  /*4800*/  BSSY B1, `(.L_x_57) ;  /* 0x0000006000017945 */ /* 0x000fe80003800000 */
[----:B------:R0:W-:Y:S01]  /*4810*/  @!P4 STG.E.U8 desc[UR50][R4.64+0x11], R97 ;  /* 0x000011610400c986 */ /* 0x0001e2000c101132 */
[----:B------:R-:W-:Y:S05]  /*4820*/  @P2 BRA `(.L_x_58) ;  /* 0x00000000000c2947 */ /* 0x000fea0003800000 */
[----:B------:R-:W5:Y:S02]  /*4830*/  LDG.E.U8 R114, desc[UR50][R8.64+0x10] ;  /* 0x0000103208727981 */ /* 0x000f64000c1e1100 */
[----:B-----5:R-:W-:-:S05]  /*4840*/  PRMT R12, R114, 0x8880, RZ ;  /* 0x00008880720c7816 */ /* 0x020fca00000000ff */
[----:B------:R-:W-:-:S07]  /*4850*/  IMAD R11, R12, R105, RZ ;  /* 0x000000690c0b7224 */ /* 0x000fce00078e02ff */
.L_x_58:
[----:B------:R-:W-:Y:S05]  /*4860*/  BSYNC B1 ;  /* 0x0000000000017941 */ /* 0x000fea0003800000 */
.L_x_57:
[----:B0-----:R-:W-:Y:S01]  /*4870*/  @!P2 IMAD R13, R98, R104, R11 ;  /* 0x00000068620da224 */ /* 0x001fe200078e020b */
[----:B------:R-:W-:Y:S04]  /*4880*/  BSSY B1, `(.L_x_59) ;  /* 0x0000006000017945 */ /* 0x000fe80003800000 */
[----:B------:R0:W-:Y:S01]  /*4890*/  @!P2 STG.E.U8 desc[UR50][R6.64+0x10], R13 ;  /* 0x0000100d0600a986 */ /* 0x0001e2000c101132 */
[----:B------:R-:W-:Y:S05]  /*48a0*/  @P1 BRA `(.L_x_60) ;  /* 0x00000000000c1947 */ /* 0x000fea0003800000 */
[----:B------:R-:W5:Y:S02]  /*48b0*/  LDG.E.U8 R114, desc[UR50][R8.64+0x11] ;  /* 0x0000113208727981 */ /* 0x000f64000c1e1100 */
[----:B-----5:R-:W-:-:S05]  /*48c0*/  PRMT R12, R114, 0x8880, RZ ;  /* 0x00008880720c7816 */ /* 0x020fca00000000ff */
[----:B------:R-:W-:-:S07]  /*48d0*/  IMAD R11, R12, R105, RZ ;  /* 0x000000690c0b7224 */ /* 0x000fce00078e02ff */
.L_x_60:
[----:B------:R-:W-:Y:S05]  /*48e0*/  BSYNC B1 ;  /* 0x0000000000017941 */ /* 0x000fea0003800000 */
.L_x_59:
[----:B------:R-:W-:Y:S01]  /*48f0*/  @!P1 IMAD R99, R99, R104, R11 ;  /* 0x0000006863639224 */ /* 0x000fe200078e020b */
[----:B------:R-:W-:Y:S04]  /*4900*/  BSSY B1, `(.L_x_61) ;  /* 0x0000006000017945 */ /* 0x000fe80003800000 */
[----:B------:R0:W-:Y:S01]  /*4910*/  @!P1 STG.E.U8 desc[UR50][R6.64+0x11], R99 ;  /* 0x0000116306009986 */ /* 0x0001e2000c101132 */
[----:B------:R-:W-:Y:S05]  /*4920*/  @P6 BRA `(.L_x_62) ;  /* 0x00000000000c6947 */ /* 0x000fea0003800000 */
[----:B------:R-:W5:Y:S02]  /*4930*/  LDG.E.U8 R114, desc[UR50][R2.64+0x18] ;  /* 0x0000183202727981 */ /* 0x000f64000c1e1100 */
[----:B-----5:R-:W-:-:S05]  /*4940*/  PRMT R12, R114, 0x8880, RZ ;  /* 0x00008880720c7816 */ /* 0x020fca00000000ff */
[----:B------:R-:W-:-:S07]  /*4950*/  IMAD R11, R12, R105, RZ ;  /* 0x000000690c0b7224 */ /* 0x000fce00078e02ff */
.L_x_62:
[----:B------:R-:W-:Y:S05]  /*4960*/  BSYNC B1 ;  /* 0x0000000000017941 */ /* 0x000fea0003800000 */
.L_x_61:
[----:B------:R-:W-:Y:S01]  /*4970*/  ISETP.GE.AND P2, PT, R10, 0x1a, PT ;  /* 0x0000001a0a00780c */ /* 0x000fe20003f46270 */
[----:B0-----:R-:W-:Y:S01]  /*4980*/  @!P6 IMAD R13, R100, R104, R11 ;  /* 0x00000068640de224 */ /* 0x001fe200078e020b */
[----:B------:R-:W-:Y:S01]  /*4990*/  ISETP.GE.AND P1, PT, R10, 0x21, PT ;  /* 0x000000210a00780c */ /* 0x000fe20003f26270 */
[----:B------:R-:W-:Y:S01]  /*49a0*/  BSSY B1, `(.L_x_63) ;  /* 0x000000d000017945 */ /* 0x000fe20003800000 */
[----:B------:R-:W-:Y:S02]  /*49b0*/  ISETP.LT.OR P4, PT, R0, 0x1, !P2 ;  /* 0x000000010000780c */ /* 0x000fe40005781670 */
[----:B------:R-:W-:Y:S01]  /*49c0*/  ISETP.GE.AND P0, PT, R10, 0x22, PT ;  /* 0x000000220a00780c */ /* 0x000fe20003f06270 */
[----:B------:R0:W-:Y:S01]  /*49d0*/  @!P6 STG.E.U8 desc[UR50][R4.64+0x18], R13 ;  /* 0x0000180d0400e986 */ /* 0x0001e2000c101132 */
[C---:B------:R-:W-:Y:S02]  /*49e0*/  ISETP.LT.OR P6, PT, R0.reuse, 0x1, !P1 ;  /* 0x000000010000780c */ /* 0x040fe40004fc1670 */
[----:B------:R-:W-:-:S02]  /*49f0*/  ISETP.LT.OR P3, PT, R0, 0x9, !P3 ;  /* 0x000000090000780c */ /* 0x000fc40005f61670 */
[C---:B------:R-:W-:Y:S02]  /*4a00*/  ISETP.LT.OR P2, PT, R0.reuse, 0x9, !P2 ;  /* 0x000000090000780c */ /* 0x040fe40005741670 */
[C---:B------:R-:W-:Y:S02]  /*4a10*/  ISETP.LT.OR P5, PT, R0.reuse, 0x1, !P0 ;  /* 0x000000010000780c */ /* 0x040fe400047a1670 */
[----:B------:R-:W-:Y:S01]  /*4a20*/  ISETP.LT.OR P1, PT, R0, 0x9, !P1 ;  /* 0x000000090000780c */ /* 0x000fe20004f21670 */
[----:B------:R-:W-:-:S12]  /*4a30*/  @P4 BRA `(.L_x_64) ;  /* 0x00000000000c4947 */ /* 0x000fd80003800000 */
[----:B------:R-:W5:Y:S02]  /*4a40*/  LDG.E.U8 R114, desc[UR50][R2.64+0x19] ;  /* 0x0000193202727981 */ /* 0x000f64000c1e1100 */
[----:B-----5:R-:W-:-:S05]  /*4a50*/  PRMT R12, R114, 0x8880, RZ ;  /* 0x00008880720c7816 */ /* 0x020fca00000000ff */
[----:B------:R-:W-:-:S07]  /*4a60*/  IMAD R11, R12, R105, RZ ;  /* 0x000000690c0b7224 */ /* 0x000fce00078e02ff */
.L_x_64:
[----:B------:R-:W-:Y:S05]  /*4a70*/  BSYNC B1 ;  /* 0x0000000000017941 */ /* 0x000fea0003800000 */
.L_x_63:
[----:B------:R-:W-:Y:S01]  /*4a80*/  @!P4 IMAD R101, R101, R104, R11 ;  /* 0x000000686565c224 */ /* 0x000fe200078e020b */
[----:B------:R-:W-:Y:S04]  /*4a90*/  BSSY B1, `(.L_x_65) ;  /* 0x0000006000017945 */ /* 0x000fe80003800000 */
[----:B------:R0:W-:Y:S01]  /*4aa0*/  @!P4 STG.E.U8 desc[UR50][R4.64+0x19], R101 ;  /* 0x000019650400c986 */ /* 0x0001e2000c101132 */
[----:B------:R-:W-:Y:S05]  /*4ab0*/  @P3 BRA `(.L_x_66) ;  /* 0x00000000000c3947 */ /* 0x000fea0003800000 */
[----:B------:R-:W5:Y:S02]  /*4ac0*/  LDG.E.U8 R114, desc[UR50][R8.64+0x18] ;  /* 0x0000183208727981 */ /* 0x000f64000c1e1100 */
[----:B-----5:R-:W-:-:S05]  /*4ad0*/  PRMT R12, R114, 0x8880, RZ ;  /* 0x00008880720c7816 */ /* 0x020fca00000000ff */
[----:B------:R-:W-:-:S07]  /*4ae0*/  IMAD R11, R12, R105, RZ ;  /* 0x000000690c0b7224 */ /* 0x000fce00078e02ff */
.L_x_66:
[----:B------:R-:W-:Y:S05]  /*4af0*/  BSYNC B1 ;  /* 0x0000000000017941 */ /* 0x000fea0003800000 */
.L_x_65:
[----:B0-----:R-:W-:Y:S01]  /*4b00*/  @!P3 IMAD R13, R102, R104, R11 ;  /* 0x00000068660db224 */ /* 0x001fe200078e020b */
[----:B------:R-:W-:Y:S04]  /*4b10*/  BSSY B1, `(.L_x_67) ;  /* 0x0000006000017945 */ /* 0x000fe80003800000 */
[----:B------:R0:W-:Y:S01]  /*4b20*/  @!P3 STG.E.U8 desc[UR50][R6.64+0x18], R13 ;  /* 0x0000180d0600b986 */ /* 0x0001e2000c101132 */
[----:B------:R-:W-:Y:S05]  /*4b30*/  @P2 BRA `(.L_x_68) ;  /* 0x00000000000c2947 */ /* 0x000fea0003800000 */
[----:B------:R-:W5:Y:S02]  /*4b40*/  LDG.E.U8 R114, desc[UR50][R8.64+0x19] ;  /* 0x0000193208727981 */ /* 0x000f64000c1e1100 */
[----:B-----5:R-:W-:-:S05]  /*4b50*/  PRMT R12, R114, 0x8880, RZ ;  /* 0x00008880720c7816 */ /* 0x020fca00000000ff */
[----:B------:R-:W-:-:S07]  /*4b60*/  IMAD R11, R12, R105, RZ ;  /* 0x000000690c0b7224 */ /* 0x000fce00078e02ff */
.L_x_68:
[----:B------:R-:W-:Y:S05]  /*4b70*/  BSYNC B1 ;  /* 0x0000000000017941 */ /* 0x000fea0003800000 */
.L_x_67:
[----:B------:R-:W-:Y:S01]  /*4b80*/  @!P2 IMAD R103, R103, R104, R11 ;  /* 0x000000686767a224 */ /* 0x000fe200078e020b */
[----:B------:R-:W-:Y:S04]  /*4b90*/  BSSY B1, `(.L_x_69) ;  /* 0x0000006000017945 */ /* 0x000fe80003800000 */
[----:B------:R0:W-:Y:S01]  /*4ba0*/  @!P2 STG.E.U8 desc[UR50][R6.64+0x19], R103 ;  /* 0x000019670600a986 */ /* 0x0001e2000c101132 */
[----:B------:R-:W-:Y:S05]  /*4bb0*/  @P6 BRA `(.L_x_70) ;  /* 0x00000000000c6947 */ /* 0x000fea0003800000 */
[----:B------:R-:W5:Y:S02]  /*4bc0*/  LDG.E.U8 R114, desc[UR50][R2.64+0x20] ;  /* 0x0000203202727981 */ /* 0x000f64000c1e1100 */
[----:B-----5:R-:W-:-:S05]  /*4bd0*/  PRMT R12, R114, 0x8880, RZ ;  /* 0x00008880720c7816 */ /* 0x020fca00000000ff */
[----:B------:R-:W-:-:S07]  /*4be0*/  IMAD R11, R12, R105, RZ ;  /* 0x000000690c0b7224 */ /* 0x000fce00078e02ff */
.L_x_70:
[----:B------:R-:W-:Y:S05]  /*4bf0*/  BSYNC B1 ;  /* 0x0000000000017941 */ /* 0x000fea0003800000 */
.L_x_69:
[----:B0-----:R-:W-:Y:S01]  /*4c00*/  @!P6 IMAD R13, R72, R104, R11 ;  /* 0x00000068480de224 */ /* 0x001fe200078e020b */
[----:B------:R-:W-:Y:S04]  /*4c10*/  BSSY B1, `(.L_x_71) ;  /* 0x0000006000017945 */ /* 0x000fe80003800000 */
[----:B------:R0:W-:Y:S01]  /*4c20*/  @!P6 STG.E.U8 desc[UR50][R4.64+0x20], R13 ;  /* 0x0000200d0400e986 */ /* 0x0001e2000c101132 */
[----:B------:R-:W-:Y:S05]  /*4c30*/  @P5 BRA `(.L_x_72) ;  /* 0x00000000000c5947 */ /* 0x000fea0003800000 */
[----:B------:R-:W5:Y:S02]  /*4c40*/  LDG.E.U8 R114, desc[UR50][R2.64+0x21] ;  /* 0x0000213202727981 */ /* 0x000f64000c1e1100 */
[----:B-----5:R-:W-:-:S05]  /*4c50*/  PRMT R12, R114, 0x8880, RZ ;  /* 0x00008880720c7816 */ /* 0x020fca00000000ff */
[----:B------:R-:W-:-:S07]  /*4c60*/  IMAD R11, R12, R105, RZ ;  /* 0x000000690c0b7224 */ /* 0x000fce00078e02ff */
.L_x_72:
[----:B------:R-:W-:Y:S05]  /*4c70*/  BSYNC B1 ;  /* 0x0000000000017941 */ /* 0x000fea0003800000 */
.L_x_71:
[----:B------:R-:W-:Y:S01]  /*4c80*/  @!P5 IMAD R73, R73, R104, R11 ;  /* 0x000000684949d224 */ /* 0x000fe200078e020b */
[----:B------:R-:W-:Y:S04]  /*4c90*/  BSSY B1, `(.L_x_73) ;  /* 0x0000006000017945 */ /* 0x000fe80003800000 */
[----:B------:R0:W-:Y:S01]  /*4ca0*/  @!P5 STG.E.U8 desc[UR50][R4.64+0x21], R73 ;  /* 0x000021490400d986 */ /* 0x0001e2000c101132 */
[----:B------:R-:W-:Y:S05]  /*4cb0*/  @P1 BRA `(.L_x_74) ;  /* 0x00000000000c1947 */ /* 0x000fea0003800000 */
[----:B------:R-:W5:Y:S02]  /*4cc0*/  LDG.E.U8 R114, desc[UR50][R8.64+0x20] ;  /* 0x0000203208727981 */ /* 0x000f64000c1e1100 */
[----:B-----5:R-:W-:-:S05]  /*4cd0*/  PRMT R12, R114, 0x8880, RZ ;  /* 0x00008880720c7816 */ /* 0x020fca00000000ff */
[----:B------:R-:W-:-:S07]  /*4ce0*/  IMAD R11, R12, R105, RZ ;  /* 0x000000690c0b7224 */ /* 0x000fce00078e02ff */
.L_x_74:
[----:B------:R-:W-:Y:S05]  /*4cf0*/  BSYNC B1 ;  /* 0x0000000000017941 */ /* 0x000fea0003800000 */
.L_x_73:
[----:B------:R-:W-:Y:S01]  /*4d00*/  ISETP.LT.OR P0, PT, R0, 0x9, !P0 ;  /* 0x000000090000780c */ /* 0x000fe20004701670 */
[----:B0-----:R-:W-:Y:S01]  /*4d10*/  @!P1 IMAD R13, R74, R104, R11 ;  /* 0x000000684a0d9224 */ /* 0x001fe200078e020b */
[C---:B------:R-:W-:Y:S01]  /*4d20*/  ISETP.GE.AND P4, PT, R10.reuse, 0x29, PT ;  /* 0x000000290a00780c */ /* 0x040fe20003f86270 */
[----:B------:R-:W-:Y:S01]  /*4d30*/  BSSY B1, `(.L_x_75) ;  /* 0x000000d000017945 */ /* 0x000fe20003800000 */
[C---:B------:R-:W-:Y:S02]  /*4d40*/  ISETP.GE.AND P2, PT, R10.reuse, 0x2a, PT ;  /* 0x0000002a0a00780c */ /* 0x040fe40003f46270 */
        /* <DEDUP_REMOVED lines=11> */
.L_x_76:
[----:B------:R-:W-:Y:S05]  /*4e00*/  BSYNC B1 ;  /* 0x0000000000017941 */ /* 0x000fea0003800000 */
.L_x_75:
[----:B------:R-:W-:Y:S01]  /*4e10*/  @!P0 IMAD R75, R75, R104, R11 ;  /* 0x000000684b4b8224 */ /* 0x000fe200078e020b */
[----:B------:R-:W-:Y:S04]  /*4e20*/  BSSY B1, `(.L_x_77) ;  /* 0x0000006000017945 */ /* 0x000fe80003800000 */
[----:B------:R0:W-:Y:S01]  /*4e30*/  @!P0 STG.E.U8 desc[UR50][R6.64+0x21], R75 ;  /* 0x0000214b06008986 */ /* 0x0001e2000c101132 */
[----:B------:R-:W-:Y:S05]  /*4e40*/  @P5 BRA `(.L_x_78) ;  /* 0x00000000000c5947 */ /* 0x000fea0003800000 */
[----:B------:R-:W5:Y:S02]  /*4e50*/  LDG.E.U8 R114, desc[UR50][R2.64+0x28] ;  /* 0x0000283202727981 */ /* 0x000f64000c1e1100 */
[----:B-----5:R-:W-:-:S05]  /*4e60*/  PRMT R12, R114, 0x8880, RZ ;  /* 0x00008880720c7816 */ /* 0x020fca00000000ff */
[----:B------:R-:W-:-:S07]  /*4e70*/  IMAD R11, R12, R105, RZ ;  /* 0x000000690c0b7224 */ /* 0x000fce00078e02ff */
.L_x_78:
[----:B------:R-:W-:Y:S05]  /*4e80*/  BSYNC B1 ;  /* 0x0000000000017941 */ /* 0x000fea0003800000 */
.L_x_77:
[----:B0-----:R-:W-:Y:S01]  /*4e90*/  @!P5 IMAD R13, R76, R104, R11 ;  /* 0x000000684c0dd224 */ /* 0x001fe200078e020b */
[----:B------:R-:W-:Y:S04]  /*4ea0*/  BSSY B1, `(.L_x_79) ;  /* 0x0000006000017945 */ /* 0x000fe80003800000 */
[----:B------:R0:W-:Y:S01]  /*4eb0*/  @!P5 STG.E.U8 desc[UR50][R4.64+0x28], R13 ;  /* 0x0000280d0400d986 */ /* 0x0001e2000c101132 */
[----:B------:R-:W-:Y:S05]  /*4ec0*/  @P1 BRA `(.L_x_80) ;  /* 0x00000000000c1947 */ /* 0x000fea0003800000 */
[----:B------:R-:W5:Y:S02]  /*4ed0*/  LDG.E.U8 R114, desc[UR50][R2.64+0x29] ;  /* 0x0000293202727981 */ /* 0x000f64000c1e1100 */
[----:B-----5:R-:W-:-:S05]  /*4ee0*/  PRMT R12, R114, 0x8880, RZ ;  /* 0x00008880720c7816 */ /* 0x020fca00000000ff */
[----:B------:R-:W-:-:S07]  /*4ef0*/  IMAD R11, R12, R105, RZ ;  /* 0x000000690c0b7224 */ /* 0x000fce00078e02ff */
.L_x_80:
[----:B------:R-:W-:Y:S05]  /*4f00*/  BSYNC B1 ;  /* 0x0000000000017941 */ /* 0x000fea0003800000 */
.L_x_79:
[----:B------:R-:W-:Y:S01]  /*4f10*/  @!P1 IMAD R77, R77, R104, R11 ;  /* 0x000000684d4d9224 */ /* 0x000fe200078e020b */
[----:B------:R-:W-:Y:S04]  /*4f20*/  BSSY B1, `(.L_x_81) ;  /* 0x0000006000017945 */ /* 0x000fe80003800000 */
[----:B------:R0:W-:Y:S01]  /*4f30*/  @!P1 STG.E.U8 desc[UR50][R4.64+0x29], R77 ;  /* 0x0000294d04009986 */ /* 0x0001e2000c101132 */
[----:B------:R-:W-:Y:S05]  /*4f40*/  @P4 BRA `(.L_x_82) ;  /* 0x00000000000c4947 */ /* 0x000fea0003800000 */
[----:B------:R-:W5:Y:S02]  /*4f50*/  LDG.E.U8 R114, desc[UR50][R8.64+0x28] ;  /* 0x0000283208727981 */ /* 0x000f64000c1e1100 */
[----:B-----5:R-:W-:-:S05]  /*4f60*/  PRMT R12, R114, 0x8880, RZ ;  /* 0x00008880720c7816 */ /* 0x020fca00000000ff */
[----:B------:R-:W-:-:S07]  /*4f70*/  IMAD R11, R12, R105, RZ ;  /* 0x000000690c0b7224 */ /* 0x000fce00078e02ff */
.L_x_82:
[----:B------:R-:W-:Y:S05]  /*4f80*/  BSYNC B1 ;  /* 0x0000000000017941 */ /* 0x000fea0003800000 */
.L_x_81:
[----:B0-----:R-:W-:Y:S01]  /*4f90*/  @!P4 IMAD R13, R78, R104, R11 ;  /* 0x000000684e0dc224 */ /* 0x001fe200078e020b */
[----:B------:R-:W-:Y:S04]  /*4fa0*/  BSSY B1, `(.L_x_83) ;  /* 0x0000006000017945 */ /* 0x000fe80003800000 */
[----:B------:R0:W-:Y:S01]  /*4fb0*/  @!P4 STG.E.U8 desc[UR50][R6.64+0x28], R13 ;  /* 0x0000280d0600c986 */ /* 0x0001e2000c101132 */
[----:B------:R-:W-:Y:S05]  /*4fc0*/  @P6 BRA `(.L_x_84) ;  /* 0x00000000000c6947 */ /* 0x000fea0003800000 */
[----:B------:R-:W5:Y:S02]  /*4fd0*/  LDG.E.U8 R114, desc[UR50][R8.64+0x29] ;  /* 0x0000293208727981 */ /* 0x000f64000c1e1100 */
[----:B-----5:R-:W-:-:S05]  /*4fe0*/  PRMT R12, R114, 0x8880, RZ ;  /* 0x00008880720c7816 */ /* 0x020fca00000000ff */
[----:B------:R-:W-:-:S07]  /*4ff0*/  IMAD R11, R12, R105, RZ ;  /* 0x000000690c0b7224 */ /* 0x000fce00078e02ff */
.L_x_84:
[----:B------:R-:W-:Y:S05]  /*5000*/  BSYNC B1 ;  /* 0x0000000000017941 */ /* 0x000fea0003800000 */
.L_x_83:
[----:B------:R-:W-:Y:S01]  /*5010*/  @!P6 IMAD R79, R79, R104, R11 ;  /* 0x000000684f4fe224 */ /* 0x000fe200078e020b */
[----:B------:R-:W-:Y:S04]  /*5020*/  BSSY B1, `(.L_x_85) ;  /* 0x0000006000017945 */ /* 0x000fe80003800000 */
[----:B------:R0:W-:Y:S01]  /*5030*/  @!P6 STG.E.U8 desc[UR50][R6.64+0x29], R79 ;  /* 0x0000294f0600e986 */ /* 0x0001e2000c101132 */
[----:B------:R-:W-:Y:S05]  /*5040*/  @P2 BRA `(.L_x_86) ;  /* 0x00000000000c2947 */ /* 0x000fea0003800000 */
[----:B------:R-:W5:Y:S02]  /*5050*/  LDG.E.U8 R114, desc[UR50][R2.64+0x30] ;  /* 0x0000303202727981 */ /* 0x000f64000c1e1100 */
[----:B-----5:R-:W-:-:S05]  /*5060*/  PRMT R12, R114, 0x8880, RZ ;  /* 0x00008880720c7816 */ /* 0x020fca00000000ff */
[----:B------:R-:W-:-:S07]  /*5070*/  IMAD R11, R12, R105, RZ ;  /* 0x000000690c0b7224 */ /* 0x000fce00078e02ff */
.L_x_86:
[----:B------:R-:W-:Y:S05]  /*5080*/  BSYNC B1 ;  /* 0x0000000000017941 */ /* 0x000fea0003800000 */
.L_x_85:
        /* <DEDUP_REMOVED lines=16> */
.L_x_88:
[----:B------:R-:W-:Y:S05]  /*5190*/  BSYNC B1 ;  /* 0x0000000000017941 */ /* 0x000fea0003800000 */
.L_x_87:
[----:B------:R-:W-:Y:S01]  /*51a0*/  @!P4 IMAD R81, R81, R104, R11 ;  /* 0x000000685151c224 */ /* 0x000fe200078e020b */
[----:B------:R-:W-:Y:S04]  /*51b0*/  BSSY B1, `(.L_x_89) ;  /* 0x0000006000017945 */ /* 0x000fe80003800000 */
[----:B------:R0:W-:Y:S01]  /*51c0*/  @!P4 STG.E.U8 desc[UR50][R4.64+0x31], R81 ;  /* 0x000031510400c986 */ /* 0x0001e2000c101132 */
[----:B------:R-:W-:Y:S05]  /*51d0*/  @P3 BRA `(.L_x_90) ;  /* 0x00000000000c3947 */ /* 0x000fea0003800000 */
[----:B------:R-:W5:Y:S02]  /*51e0*/  LDG.E.U8 R114, desc[UR50][R8.64+0x30] ;  /* 0x0000303208727981 */ /* 0x000f64000c1e1100 */
[----:B-----5:R-:W-:-:S05]  /*51f0*/  PRMT R12, R114, 0x8880, RZ ;  /* 0x00008880720c7816 */ /* 0x020fca00000000ff */
[----:B------:R-:W-:-:S07]  /*5200*/  IMAD R11, R12, R105, RZ ;  /* 0x000000690c0b7224 */ /* 0x000fce00078e02ff */
.L_x_90:
[----:B------:R-:W-:Y:S05]  /*5210*/  BSYNC B1 ;  /* 0x0000000000017941 */ /* 0x000fea0003800000 */
.L_x_89:
[----:B0-----:R-:W-:Y:S01]  /*5220*/  @!P3 IMAD R13, R82, R104, R11 ;  /* 0x00000068520db224 */ /* 0x001fe200078e020b */
[----:B------:R-:W-:Y:S04]  /*5230*/  BSSY B1, `(.L_x_91) ;  /* 0x0000006000017945 */ /* 0x000fe80003800000 */
[----:B------:R0:W-:Y:S01]  /*5240*/  @!P3 STG.E.U8 desc[UR50][R6.64+0x30], R13 ;  /* 0x0000300d0600b986 */ /* 0x0001e2000c101132 */
[----:B------:R-:W-:Y:S05]  /*5250*/  @P2 BRA `(.L_x_92) ;  /* 0x00000000000c2947 */ /* 0x000fea0003800000 */
[----:B------:R-:W5:Y:S02]  /*5260*/  LDG.E.U8 R114, desc[UR50][R8.64+0x31] ;  /* 0x0000313208727981 */ /* 0x000f64000c1e1100 */
[----:B-----5:R-:W-:-:S05]  /*5270*/  PRMT R12, R114, 0x8880, RZ ;  /* 0x00008880720c7816 */ /* 0x020fca00000000ff */
[----:B------:R-:W-:-:S07]  /*5280*/  IMAD R11, R12, R105, RZ ;  /* 0x000000690c0b7224 */ /* 0x000fce00078e02ff */
.L_x_92:
[----:B------:R-:W-:Y:S05]  /*5290*/  BSYNC B1 ;  /* 0x0000000000017941 */ /* 0x000fea0003800000 */
.L_x_91:
[----:B------:R-:W-:Y:S01]  /*52a0*/  @!P2 IMAD R83, R83, R104, R11 ;  /* 0x000000685353a224 */ /* 0x000fe200078e020b */
[----:B------:R-:W-:Y:S04]  /*52b0*/  BSSY B1, `(.L_x_93) ;  /* 0x0000006000017945 */ /* 0x000fe80003800000 */
[----:B------:R0:W-:Y:S01]  /*52c0*/  @!P2 STG.E.U8 desc[UR50][R6.64+0x31], R83 ;  /* 0x000031530600a986 */ /* 0x0001e2000c101132 */
[----:B------:R-:W-:Y:S05]  /*52d0*/  @P6 BRA `(.L_x_94) ;  /* 0x00000000000c6947 */ /* 0x000fea0003800000 */
[----:B------:R-:W5:Y:S02]  /*52e0*/  LDG.E.U8 R114, desc[UR50][R2.64+0x38] ;  /* 0x0000383202727981 */ /* 0x000f64000c1e1100 */
[----:B-----5:R-:W-:-:S05]  /*52f0*/  PRMT R12, R114, 0x8880, RZ ;  /* 0x00008880720c7816 */ /* 0x020fca00000000ff */
[----:B------:R-:W-:-:S07]  /*5300*/  IMAD R11, R12, R105, RZ ;  /* 0x000000690c0b7224 */ /* 0x000fce00078e02ff */
.L_x_94:
[----:B------:R-:W-:Y:S05]  /*5310*/  BSYNC B1 ;  /* 0x0000000000017941 */ /* 0x000fea0003800000 */
.L_x_93:
[----:B0-----:R-:W-:Y:S01]  /*5320*/  @!P6 IMAD R13, R84, R104, R11 ;  /* 0x00000068540de224 */ /* 0x001fe200078e020b */
[----:B------:R-:W-:Y:S04]  /*5330*/  BSSY B1, `(.L_x_95) ;  /* 0x0000006000017945 */ /* 0x000fe80003800000 */
[----:B------:R0:W-:Y:S01]  /*5340*/  @!P6 STG.E.U8 desc[UR50][R4.64+0x38], R13 ;  /* 0x0000380d0400e986 */ /* 0x0001e2000c101132 */
[----:B------:R-:W-:Y:S05]  /*5350*/  @P5 BRA `(.L_x_96) ;  /* 0x00000000000c5947 */ /* 0x000fea0003800000 */
[----:B------:R-:W5:Y:S02]  /*5360*/  LDG.E.U8 R114, desc[UR50][R2.64+0x39] ;  /* 0x0000393202727981 */ /* 0x000f64000c1e1100 */
[----:B-----5:R-:W-:-:S05]  /*5370*/  PRMT R12, R114, 0x8880, RZ ;  /* 0x00008880720c7816 */ /* 0x020fca00000000ff */
[----:B------:R-:W-:-:S07]  /*5380*/  IMAD R11, R12, R105, RZ ;  /* 0x000000690c0b7224 */ /* 0x000fce00078e02ff */
.L_x_96:
[----:B------:R-:W-:Y:S05]  /*5390*/  BSYNC B1 ;  /* 0x0000000000017941 */ /* 0x000fea0003800000 */
.L_x_95:
[----:B------:R-:W-:Y:S01]  /*53a0*/  @!P5 IMAD R85, R85, R104, R11 ;  /* 0x000000685555d224 */ /* 0x000fe200078e020b */
[----:B------:R-:W-:Y:S04]  /*53b0*/  BSSY B1, `(.L_x_97) ;  /* 0x0000006000017945 */ /* 0x000fe80003800000 */
[----:B------:R0:W-:Y:S01]  /*53c0*/  @!P5 STG.E.U8 desc[UR50][R4.64+0x39], R85 ;  /* 0x000039550400d986 */ /* 0x0001e2000c101132 */
[----:B------:R-:W-:Y:S05]  /*53d0*/  @P1 BRA `(.L_x_98) ;  /* 0x00000000000c1947 */ /* 0x000fea0003800000 */
[----:B------:R-:W5:Y:S02]  /*53e0*/  LDG.E.U8 R114, desc[UR50][R8.64+0x38] ;  /* 0x0000383208727981 */ /* 0x000f64000c1e1100 */
[----:B-----5:R-:W-:-:S05]  /*53f0*/  PRMT R12, R114, 0x8880, RZ ;  /* 0x00008880720c7816 */ /* 0x020fca00000000ff */
[----:B------:R-:W-:-:S07]  /*5400*/  IMAD R11, R12, R105, RZ ;  /* 0x000000690c0b7224 */ /* 0x000fce00078e02ff */
.L_x_98:
[----:B------:R-:W-:Y:S05]  /*5410*/  BSYNC B1 ;  /* 0x0000000000017941 */ /* 0x000fea0003800000 */
.L_x_97:
        /* <DEDUP_REMOVED lines=16> */
.L_x_100:
[----:B------:R-:W-:Y:S05]  /*5520*/  BSYNC B1 ;  /* 0x0000000000017941 */ /* 0x000fea0003800000 */
.L_x_99:
[----:B------:R-:W-:Y:S01]  /*5530*/  @!P0 IMAD R87, R87, R104, R11 ;  /* 0x0000006857578224 */ /* 0x000fe200078e020b */
[----:B------:R-:W-:Y:S04]  /*5540*/  BSSY B1, `(.L_x_101) ;  /* 0x0000006000017945 */ /* 0x000fe80003800000 */
[----:B------:R0:W-:Y:S01]  /*5550*/  @!P0 STG.E.U8 desc[UR50][R6.64+0x39], R87 ;  /* 0x0000395706008986 */ /* 0x0001e2000c101132 */
[----:B------:R-:W-:Y:S05]  /*5560*/  @P5 BRA `(.L_x_102) ;  /* 0x00000000000c5947 */ /* 0x000fea0003800000 */
[----:B------:R-:W5:Y:S02]  /*5570*/  LDG.E.U8 R114, desc[UR50][R2.64+0x40] ;  /* 0x0000403202727981 */ /* 0x000f64000c1e1100 */
[----:B-----5:R-:W-:-:S05]  /*5580*/  PRMT R12, R114, 0x8880, RZ ;  /* 0x00008880720c7816 */ /* 0x020fca00000000ff */
[----:B------:R-:W-:-:S07]  /*5590*/  IMAD R11, R12, R105, RZ ;  /* 0x000000690c0b7224 */ /* 0x000fce00078e02ff */
.L_x_102:
[----:B------:R-:W-:Y:S05]  /*55a0*/  BSYNC B1 ;  /* 0x0000000000017941 */ /* 0x000fea0003800000 */
.L_x_101:
[----:B0-----:R-:W-:Y:S01]  /*55b0*/  @!P5 IMAD R13, R56, R104, R11 ;  /* 0x00000068380dd224 */ /* 0x001fe200078e020b */
[----:B------:R-:W-:Y:S04]  /*55c0*/  BSSY B1, `(.L_x_103) ;  /* 0x0000006000017945 */ /* 0x000fe80003800000 */
[----:B------:R0:W-:Y:S01]  /*55d0*/  @!P5 STG.E.U8 desc[UR50][R4.64+0x40], R13 ;  /* 0x0000400d0400d986 */ /* 0x0001e2000c101132 */
[----:B------:R-:W-:Y:S05]  /*55e0*/  @P1 BRA `(.L_x_104) ;  /* 0x00000000000c1947 */ /* 0x000fea0003800000 */
[----:B------:R-:W5:Y:S02]  /*55f0*/  LDG.E.U8 R114, desc[UR50][R2.64+0x41] ;  /* 0x0000413202727981 */ /* 0x000f64000c1e1100 */
[----:B-----5:R-:W-:-:S05]  /*5600*/  PRMT R12, R114, 0x8880, RZ ;  /* 0x00008880720c7816 */ /* 0x020fca00000000ff */
[----:B------:R-:W-:-:S07]  /*5610*/  IMAD R11, R12, R105, RZ ;  /* 0x000000690c0b7224 */ /* 0x000fce00078e02ff */
.L_x_104:
[----:B------:R-:W-:Y:S05]  /*5620*/  BSYNC B1 ;  /* 0x0000000000017941 */ /* 0x000fea0003800000 */
.L_x_103:
[----:B------:R-:W-:Y:S01]  /*5630*/  @!P1 IMAD R57, R57, R104, R11 ;  /* 0x0000006839399224 */ /* 0x000fe200078e020b */
[----:B------:R-:W-:Y:S04]  /*5640*/  BSSY B1, `(.L_x_105) ;  /* 0x0000006000017945 */ /* 0x000fe80003800000 */
[----:B------:R0:W-:Y:S01]  /*5650*/  @!P1 STG.E.U8 desc[UR50][R4.64+0x41], R57 ;  /* 0x0000413904009986 */ /* 0x0001e2000c101132 */
[----:B------:R-:W-:Y:S05]  /*5660*/  @P4 BRA `(.L_x_106) ;  /* 0x00000000000c4947 */ /* 0x000fea0003800000 */
[----:B------:R-:W5:Y:S02]  /*5670*/  LDG.E.U8 R114, desc[UR50][R8.64+0x40] ;  /* 0x0000403208727981 */ /* 0x000f64000c1e1100 */
[----:B-----5:R-:W-:-:S05]  /*5680*/  PRMT R12, R114, 0x8880, RZ ;  /* 0x00008880720c7816 */ /* 0x020fca00000000ff */
[----:B------:R-:W-:-:S07]  /*5690*/  IMAD R11, R12, R105, RZ ;  /* 0x000000690c0b7224 */ /* 0x000fce00078e02ff */
.L_x_106:
[----:B------:R-:W-:Y:S05]  /*56a0*/  BSYNC B1 ;  /* 0x0000000000017941 */ /* 0x000fea0003800000 */
.L_x_105:
[----:B0-----:R-:W-:Y:S01]  /*56b0*/  @!P4 IMAD R13, R58, R104, R11 ;  /* 0x000000683a0dc224 */ /* 0x001fe200078e020b */
[----:B------:R-:W-:Y:S04]  /*56c0*/  BSSY B1, `(.L_x_107) ;  /* 0x0000006000017945 */ /* 0x000fe80003800000 */
[----:B------:R0:W-:Y:S01]  /*56d0*/  @!P4 STG.E.U8 desc[UR50][R6.64+0x40], R13 ;  /* 0x0000400d0600c986 */ /* 0x0001e2000c101132 */
[----:B------:R-:W-:Y:S05]  /*56e0*/  @P6 BRA `(.L_x_108) ;  /* 0x00000000000c6947 */ /* 0x000fea0003800000 */
[----:B------:R-:W5:Y:S02]  /*56f0*/  LDG.E.U8 R114, desc[UR50][R8.64+0x41] ;  /* 0x0000413208727981 */ /* 0x000f64000c1e1100 */
[----:B-----5:R-:W-:-:S05]  /*5700*/  PRMT R12, R114, 0x8880, RZ ;  /* 0x00008880720c7816 */ /* 0x020fca00000000ff */
[----:B------:R-:W-:-:S07]  /*5710*/  IMAD R11, R12, R105, RZ ;  /* 0x000000690c0b7224 */ /* 0x000fce00078e02ff */
.L_x_108:
[----:B------:R-:W-:Y:S05]  /*5720*/  BSYNC B1 ;  /* 0x0000000000017941 */ /* 0x000fea0003800000 */
.L_x_107:
[----:B------:R-:W-:Y:S01]  /*5730*/  @!P6 IMAD R59, R59, R104, R11 ;  /* 0x000000683b3be224 */ /* 0x000fe200078e020b */
[----:B------:R-:W-:Y:S04]  /*5740*/  BSSY B1, `(.L_x_109) ;  /* 0x0000006000017945 */ /* 0x000fe80003800000 */
[----:B------:R0:W-:Y:S01]  /*5750*/  @!P6 STG.E.U8 desc[UR50][R6.64+0x41], R59 ;  /* 0x0000413b0600e986 */ /* 0x0001e2000c101132 */
[----:B------:R-:W-:Y:S05]  /*5760*/  @P2 BRA `(.L_x_110) ;  /* 0x00000000000c2947 */ /* 0x000fea0003800000 */
[----:B------:R-:W5:Y:S02]  /*5770*/  LDG.E.U8 R114, desc[UR50][R2.64+0x48] ;  /* 0x0000483202727981 */ /* 0x000f64000c1e1100 */
[----:B-----5:R-:W-:-:S05]  /*5780*/  PRMT R12, R114, 0x8880, RZ ;  /* 0x00008880720c7816 */ /* 0x020fca00000000ff */
[----:B------:R-:W-:-:S07]  /*5790*/  IMAD R11, R12, R105, RZ ;  /* 0x000000690c0b7224 */ /* 0x000fce00078e02ff */
.L_x_110:
[----:B------:R-:W-:Y:S05]  /*57a0*/  BSYNC B1 ;  /* 0x0000000000017941 */ /* 0x000fea0003800000 */
.L_x_109:
        /* <DEDUP_REMOVED lines=16> */
.L_x_112:
[----:B------:R-:W-:Y:S05]  /*58b0*/  BSYNC B1 ;  /* 0x0000000000017941 */ /* 0x000fea0003800000 */
.L_x_111:
[----:B------:R-:W-:Y:S01]  /*58c0*/  @!P4 IMAD R61, R61, R104, R11 ;  /* 0x000000683d3dc224 */ /* 0x000fe200078e020b */
[----:B------:R-:W-:Y:S04]  /*58d0*/  BSSY B1, `(.L_x_113) ;  /* 0x0000006000017945 */ /* 0x000fe80003800000 */
[----:B------:R0:W-:Y:S01]  /*58e0*/  @!P4 STG.E.U8 desc[UR50][R4.64+0x49], R61 ;  /* 0x0000493d0400c986 */ /* 0x0001e2000c101132 */
[----:B------:R-:W-:Y:S05]  /*58f0*/  @P3 BRA `(.L_x_114) ;  /* 0x00000000000c3947 */ /* 0x000fea0003800000 */
[----:B------:R-:W5:Y:S02]  /*5900*/  LDG.E.U8 R114, desc[UR50][R8.64+0x48] ;  /* 0x0000483208727981 */ /* 0x000f64000c1e1100 */
[----:B-----5:R-:W-:-:S05]  /*5910*/  PRMT R12, R114, 0x8880, RZ ;  /* 0x00008880720c7816 */ /* 0x020fca00000000ff */
[----:B------:R-:W-:-:S07]  /*5920*/  IMAD R11, R12, R105, RZ ;  /* 0x000000690c0b7224 */ /* 0x000fce00078e02ff */
.L_x_114:
[----:B------:R-:W-:Y:S05]  /*5930*/  BSYNC B1 ;  /* 0x0000000000017941 */ /* 0x000fea0003800000 */
.L_x_113:
[----:B0-----:R-:W-:Y:S01]  /*5940*/  @!P3 IMAD R13, R62, R104, R11 ;  /* 0x000000683e0db224 */ /* 0x001fe200078e020b */
[----:B------:R-:W-:Y:S04]  /*5950*/  BSSY B1, `(.L_x_115) ;  /* 0x0000006000017945 */ /* 0x000fe80003800000 */
[----:B------:R0:W-:Y:S01]  /*5960*/  @!P3 STG.E.U8 desc[UR50][R6.64+0x48], R13 ;  /* 0x0000480d0600b986 */ /* 0x0001e2000c101132 */
[----:B------:R-:W-:Y:S05]  /*5970*/  @P2 BRA `(.L_x_116) ;  /* 0x00000000000c2947 */ /* 0x000fea0003800000 */
[----:B------:R-:W5:Y:S02]  /*5980*/  LDG.E.U8 R114, desc[UR50][R8.64+0x49] ;  /* 0x0000493208727981 */ /* 0x000f64000c1e1100 */
[----:B-----5:R-:W-:-:S05]  /*5990*/  PRMT R12, R114, 0x8880, RZ ;  /* 0x00008880720c7816 */ /* 0x020fca00000000ff */
[----:B------:R-:W-:-:S07]  /*59a0*/  IMAD R11, R12, R105, RZ ;  /* 0x000000690c0b7224 */ /* 0x000fce00078e02ff */
.L_x_116:
[----:B------:R-:W-:Y:S05]  /*59b0*/  BSYNC B1 ;  /* 0x0000000000017941 */ /* 0x000fea0003800000 */
.L_x_115:
[----:B------:R-:W-:Y:S01]  /*59c0*/  @!P2 IMAD R63, R63, R104, R11 ;  /* 0x000000683f3fa224 */ /* 0x000fe200078e020b */
[----:B------:R-:W-:Y:S04]  /*59d0*/  BSSY B1, `(.L_x_117) ;  /* 0x0000006000017945 */ /* 0x000fe80003800000 */
[----:B------:R0:W-:Y:S01]  /*59e0*/  @!P2 STG.E.U8 desc[UR50][R6.64+0x49], R63 ;  /* 0x0000493f0600a986 */ /* 0x0001e2000c101132 */
[----:B------:R-:W-:Y:S05]  /*59f0*/  @P6 BRA `(.L_x_118) ;  /* 0x00000000000c6947 */ /* 0x000fea0003800000 */
[----:B------:R-:W5:Y:S02]  /*5a00*/  LDG.E.U8 R114, desc[UR50][R2.64+0x50] ;  /* 0x0000503202727981 */ /* 0x000f64000c1e1100 */
[----:B-----5:R-:W-:-:S05]  /*5a10*/  PRMT R12, R114, 0x8880, RZ ;  /* 0x00008880720c7816 */ /* 0x020fca00000000ff */
[----:B------:R-:W-:-:S07]  /*5a20*/  IMAD R11, R12, R105, RZ ;  /* 0x000000690c0b7224 */ /* 0x000fce00078e02ff */
.L_x_118:
[----:B------:R-:W-:Y:S05]  /*5a30*/  BSYNC B1 ;  /* 0x0000000000017941 */ /* 0x000fea0003800000 */
.L_x_117:
[----:B0-----:R-:W-:Y:S01]  /*5a40*/  @!P6 IMAD R13, R64, R104, R11 ;  /* 0x00000068400de224 */ /* 0x001fe200078e020b */
[----:B------:R-:W-:Y:S04]  /*5a50*/  BSSY B1, `(.L_x_119) ;  /* 0x0000006000017945 */ /* 0x000fe80003800000 */
[----:B------:R0:W-:Y:S01]  /*5a60*/  @!P6 STG.E.U8 desc[UR50][R4.64+0x50], R13 ;  /* 0x0000500d0400e986 */ /* 0x0001e2000c101132 */
[----:B------:R-:W-:Y:S05]  /*5a70*/  @P5 BRA `(.L_x_120) ;  /* 0x00000000000c5947 */ /* 0x000fea0003800000 */
[----:B------:R-:W5:Y:S02]  /*5a80*/  LDG.E.U8 R114, desc[UR50][R2.64+0x51] ;  /* 0x0000513202727981 */ /* 0x000f64000c1e1100 */
[----:B-----5:R-:W-:-:S05]  /*5a90*/  PRMT R12, R114, 0x8880, RZ ;  /* 0x00008880720c7816 */ /* 0x020fca00000000ff */
[----:B------:R-:W-:-:S07]  /*5aa0*/  IMAD R11, R12, R105, RZ ;  /* 0x000000690c0b7224 */ /* 0x000fce00078e02ff */
.L_x_120:
[----:B------:R-:W-:Y:S05]  /*5ab0*/  BSYNC B1 ;  /* 0x0000000000017941 */ /* 0x000fea0003800000 */
.L_x_119:
[----:B------:R-:W-:Y:S01]  /*5ac0*/  @!P5 IMAD R65, R65, R104, R11 ;  /* 0x000000684141d224 */ /* 0x000fe200078e020b */
[----:B------:R-:W-:Y:S04]  /*5ad0*/  BSSY B1, `(.L_x_121) ;  /* 0x0000006000017945 */ /* 0x000fe80003800000 */
[----:B------:R0:W-:Y:S01]  /*5ae0*/  @!P5 STG.E.U8 desc[UR50][R4.64+0x51], R65 ;  /* 0x000051410400d986 */ /* 0x0001e2000c101132 */
[----:B------:R-:W-:Y:S05]  /*5af0*/  @P1 BRA `(.L_x_122) ;  /* 0x00000000000c1947 */ /* 0x000fea0003800000 */
[----:B------:R-:W5:Y:S02]  /*5b00*/  LDG.E.U8 R114, desc[UR50][R8.64+0x50] ;  /* 0x0000503208727981 */ /* 0x000f64000c1e1100 */
[----:B-----5:R-:W-:-:S05]  /*5b10*/  PRMT R12, R114, 0x8880, RZ ;  /* 0x00008880720c7816 */ /* 0x020fca00000000ff */
[----:B------:R-:W-:-:S07]  /*5b20*/  IMAD R11, R12, R105, RZ ;  /* 0x000000690c0b7224 */ /* 0x000fce00078e02ff */
.L_x_122:
[----:B------:R-:W-:Y:S05]  /*5b30*/  BSYNC B1 ;  /* 0x0000000000017941 */ /* 0x000fea0003800000 */
.L_x_121:
        /* <DEDUP_REMOVED lines=16> */
.L_x_124:
[----:B------:R-:W-:Y:S05]  /*5c40*/  BSYNC B1 ;  /* 0x0000000000017941 */ /* 0x000fea0003800000 */
.L_x_123:
[----:B------:R-:W-:Y:S01]  /*5c50*/  @!P0 IMAD R67, R67, R104, R11 ;  /* 0x0000006843438224 */ /* 0x000fe200078e020b */
[----:B------:R-:W-:Y:S04]  /*5c60*/  BSSY B1, `(.L_x_125) ;  /* 0x0000006000017945 */ /* 0x000fe80003800000 */
[----:B------:R0:W-:Y:S01]  /*5c70*/  @!P0 STG.E.U8 desc[UR50][R6.64+0x51], R67 ;  /* 0x0000514306008986 */ /* 0x0001e2000c101132 */
[----:B------:R-:W-:Y:S05]  /*5c80*/  @P5 BRA `(.L_x_126) ;  /* 0x00000000000c5947 */ /* 0x000fea0003800000 */
[----:B------:R-:W5:Y:S02]  /*5c90*/  LDG.E.U8 R114, desc[UR50][R2.64+0x58] ;  /* 0x0000583202727981 */ /* 0x000f64000c1e1100 */
[----:B-----5:R-:W-:-:S05]  /*5ca0*/  PRMT R12, R114, 0x8880, RZ ;  /* 0x00008880720c7816 */ /* 0x020fca00000000ff */
[----:B------:R-:W-:-:S07]  /*5cb0*/  IMAD R11, R12, R105, RZ ;  /* 0x000000690c0b7224 */ /* 0x000fce00078e02ff */
.L_x_126:
[----:B------:R-:W-:Y:S05]  /*5cc0*/  BSYNC B1 ;  /* 0x0000000000017941 */ /* 0x000fea0003800000 */
.L_x_125:
[----:B0-----:R-:W-:Y:S01]  /*5cd0*/  @!P5 IMAD R13, R68, R104, R11 ;  /* 0x00000068440dd224 */ /* 0x001fe200078e020b */
[----:B------:R-:W-:Y:S04]  /*5ce0*/  BSSY B1, `(.L_x_127) ;  /* 0x0000006000017945 */ /* 0x000fe80003800000 */
[----:B------:R0:W-:Y:S01]  /*5cf0*/  @!P5 STG.E.U8 desc[UR50][R4.64+0x58], R13 ;  /* 0x0000580d0400d986 */ /* 0x0001e2000c101132 */
[----:B------:R-:W-:Y:S05]  /*5d00*/  @P1 BRA `(.L_x_128) ;  /* 0x00000000000c1947 */ /* 0x000fea0003800000 */
[----:B------:R-:W5:Y:S02]  /*5d10*/  LDG.E.U8 R114, desc[UR50][R2.64+0x59] ;  /* 0x0000593202727981 */ /* 0x000f64000c1e1100 */
[----:B-----5:R-:W-:-:S05]  /*5d20*/  PRMT R12, R114, 0x8880, RZ ;  /* 0x00008880720c7816 */ /* 0x020fca00000000ff */
[----:B------:R-:W-:-:S07]  /*5d30*/  IMAD R11, R12, R105, RZ ;  /* 0x000000690c0b7224 */ /* 0x000fce00078e02ff */
.L_x_128:
[----:B------:R-:W-:Y:S05]  /*5d40*/  BSYNC B1 ;  /* 0x0000000000017941 */ /* 0x000fea0003800000 */
.L_x_127:
[----:B------:R-:W-:Y:S01]  /*5d50*/  @!P1 IMAD R69, R69, R104, R11 ;  /* 0x0000006845459224 */ /* 0x000fe200078e020b */
[----:B------:R-:W-:Y:S04]  /*5d60*/  BSSY B1, `(.L_x_129) ;  /* 0x0000006000017945 */ /* 0x000fe80003800000 */
[----:B------:R0:W-:Y:S01]  /*5d70*/  @!P1 STG.E.U8 desc[UR50][R4.64+0x59], R69 ;  /* 0x0000594504009986 */ /* 0x0001e2000c101132 */
[----:B------:R-:W-:Y:S05]  /*5d80*/  @P4 BRA `(.L_x_130) ;  /* 0x00000000000c4947 */ /* 0x000fea0003800000 */
[----:B------:R-:W5:Y:S02]  /*5d90*/  LDG.E.U8 R114, desc[UR50][R8.64+0x58] ;  /* 0x0000583208727981 */ /* 0x000f64000c1e1100 */
[----:B-----5:R-:W-:-:S05]  /*5da0*/  PRMT R12, R114, 0x8880, RZ ;  /* 0x00008880720c7816 */ /* 0x020fca00000000ff */
[----:B------:R-:W-:-:S07]  /*5db0*/  IMAD R11, R12, R105, RZ ;  /* 0x000000690c0b7224 */ /* 0x000fce00078e02ff */
.L_x_130:
[----:B------:R-:W-:Y:S05]  /*5dc0*/  BSYNC B1 ;  /* 0x0000000000017941 */ /* 0x000fea0003800000 */
.L_x_129:
[----:B0-----:R-:W-:Y:S01]  /*5dd0*/  @!P4 IMAD R13, R70, R104, R11 ;  /* 0x00000068460dc224 */ /* 0x001fe200078e020b */
[----:B------:R-:W-:Y:S04]  /*5de0*/  BSSY B1, `(.L_x_131) ;  /* 0x0000006000017945 */ /* 0x000fe80003800000 */
[----:B------:R0:W-:Y:S01]  /*5df0*/  @!P4 STG.E.U8 desc[UR50][R6.64+0x58], R13 ;  /* 0x0000580d0600c986 */ /* 0x0001e2000c101132 */
[----:B------:R-:W-:Y:S05]  /*5e00*/  @P6 BRA `(.L_x_132) ;  /* 0x00000000000c6947 */ /* 0x000fea0003800000 */
[----:B------:R-:W5:Y:S02]  /*5e10*/  LDG.E.U8 R114, desc[UR50][R8.64+0x59] ;  /* 0x0000593208727981 */ /* 0x000f64000c1e1100 */
[----:B-----5:R-:W-:-:S05]  /*5e20*/  PRMT R12, R114, 0x8880, RZ ;  /* 0x00008880720c7816 */ /* 0x020fca00000000ff */
[----:B------:R-:W-:-:S07]  /*5e30*/  IMAD R11, R12, R105, RZ ;  /* 0x000000690c0b7224 */ /* 0x000fce00078e02ff */
.L_x_132:
[----:B------:R-:W-:Y:S05]  /*5e40*/  BSYNC B1 ;  /* 0x0000000000017941 */ /* 0x000fea0003800000 */
.L_x_131:
[----:B------:R-:W-:Y:S01]  /*5e50*/  @!P6 IMAD R71, R71, R104, R11 ;  /* 0x000000684747e224 */ /* 0x000fe200078e020b */
[----:B------:R-:W-:Y:S04]  /*5e60*/  BSSY B1, `(.L_x_133) ;  /* 0x0000006000017945 */ /* 0x000fe80003800000 */
[----:B------:R0:W-:Y:S01]  /*5e70*/  @!P6 STG.E.U8 desc[UR50][R6.64+0x59], R71 ;  /* 0x000059470600e986 */ /* 0x0001e2000c101132 */
[----:B------:R-:W-:Y:S05]  /*5e80*/  @P2 BRA `(.L_x_134) ;  /* 0x00000000000c2947 */ /* 0x000fea0003800000 */
[----:B------:R-:W5:Y:S02]  /*5e90*/  LDG.E.U8 R114, desc[UR50][R2.64+0x60] ;  /* 0x0000603202727981 */ /* 0x000f64000c1e1100 */
[----:B-----5:R-:W-:-:S05]  /*5ea0*/  PRMT R12, R114, 0x8880, RZ ;  /* 0x00008880720c7816 */ /* 0x020fca00000000ff */
[----:B------:R-:W-:-:S07]  /*5eb0*/  IMAD R11, R12, R105, RZ ;  /* 0x000000690c0b7224 */ /* 0x000fce00078e02ff */
.L_x_134:
[----:B------:R-:W-:Y:S05]  /*5ec0*/  BSYNC B1 ;  /* 0x0000000000017941 */ /* 0x000fea0003800000 */
.L_x_133:
        /* <DEDUP_REMOVED lines=16> */
.L_x_136:
[----:B------:R-:W-:Y:S05]  /*5fd0*/  BSYNC B1 ;  /* 0x0000000000017941 */ /* 0x000fea0003800000 */
.L_x_135:
[----:B------:R-:W-:Y:S01]  /*5fe0*/  @!P4 IMAD R41, R41, R104, R11 ;  /* 0x000000682929c224 */ /* 0x000fe200078e020b */
[----:B------:R-:W-:Y:S04]  /*5ff0*/  BSSY B1, `(.L_x_137) ;  /* 0x0000006000017945 */ /* 0x000fe80003800000 */
[----:B------:R0:W-:Y:S01]  /*6000*/  @!P4 STG.E.U8 desc[UR50][R4.64+0x61], R41 ;  /* 0x000061290400c986 */ /* 0x0001e2000c101132 */
[----:B------:R-:W-:Y:S05]  /*6010*/  @P3 BRA `(.L_x_138) ;  /* 0x00000000000c3947 */ /* 0x000fea0003800000 */
[----:B------:R-:W5:Y:S02]  /*6020*/  LDG.E.U8 R114, desc[UR50][R8.64+0x60] ;  /* 0x0000603208727981 */ /* 0x000f64000c1e1100 */
[----:B-----5:R-:W-:-:S05]  /*6030*/  PRMT R12, R114, 0x8880, RZ ;  /* 0x00008880720c7816 */ /* 0x020fca00000000ff */
[----:B------:R-:W-:-:S07]  /*6040*/  IMAD R11, R12, R105, RZ ;  /* 0x000000690c0b7224 */ /* 0x000fce00078e02ff */
.L_x_138:
[----:B------:R-:W-:Y:S05]  /*6050*/  BSYNC B1 ;  /* 0x0000000000017941 */ /* 0x000fea0003800000 */
.L_x_137:
[----:B0-----:R-:W-:Y:S01]  /*6060*/  @!P3 IMAD R13, R42, R104, R11 ;  /* 0x000000682a0db224 */ /* 0x001fe200078e020b */
[----:B------:R-:W-:Y:S04]  /*6070*/  BSSY B1, `(.L_x_139) ;  /* 0x0000006000017945 */ /* 0x000fe80003800000 */
[----:B------:R0:W-:Y:S01]  /*6080*/  @!P3 STG.E.U8 desc[UR50][R6.64+0x60], R13 ;  /* 0x0000600d0600b986 */ /* 0x0001e2000c101132 */
[----:B------:R-:W-:Y:S05]  /*6090*/  @P2 BRA `(.L_x_140) ;  /* 0x00000000000c2947 */ /* 0x000fea0003800000 */
[----:B------:R-:W5:Y:S02]  /*60a0*/  LDG.E.U8 R114, desc[UR50][R8.64+0x61] ;  /* 0x0000613208727981 */ /* 0x000f64000c1e1100 */
[----:B-----5:R-:W-:-:S05]  /*60b0*/  PRMT R12, R114, 0x8880, RZ ;  /* 0x00008880720c7816 */ /* 0x020fca00000000ff */
[----:B------:R-:W-:-:S07]  /*60c0*/  IMAD R11, R12, R105, RZ ;  /* 0x000000690c0b7224 */ /* 0x000fce00078e02ff */
.L_x_140:
[----:B------:R-:W-:Y:S05]  /*60d0*/  BSYNC B1 ;  /* 0x0000000000017941 */ /* 0x000fea0003800000 */
.L_x_139:
[----:B------:R-:W-:Y:S01]  /*60e0*/  @!P2 IMAD R43, R43, R104, R11 ;  /* 0x000000682b2ba224 */ /* 0x000fe200078e020b */
[----:B------:R-:W-:Y:S04]  /*60f0*/  BSSY B1, `(.L_x_141) ;  /* 0x0000006000017945 */ /* 0x000fe80003800000 */
[----:B------:R0:W-:Y:S01]  /*6100*/  @!P2 STG.E.U8 desc[UR50][R6.64+0x61], R43 ;  /* 0x0000612b0600a986 */ /* 0x0001e2000c101132 */
[----:B------:R-:W-:Y:S05]  /*6110*/  @P6 BRA `(.L_x_142) ;  /* 0x00000000000c6947 */ /* 0x000fea0003800000 */
[----:B------:R-:W5:Y:S02]  /*6120*/  LDG.E.U8 R114, desc[UR50][R2.64+0x68] ;  /* 0x0000683202727981 */ /* 0x000f64000c1e1100 */
[----:B-----5:R-:W-:-:S05]  /*6130*/  PRMT R12, R114, 0x8880, RZ ;  /* 0x00008880720c7816 */ /* 0x020fca00000000ff */
[----:B------:R-:W-:-:S07]  /*6140*/  IMAD R11, R12, R105, RZ ;  /* 0x000000690c0b7224 */ /* 0x000fce00078e02ff */
.L_x_142:
[----:B------:R-:W-:Y:S05]  /*6150*/  BSYNC B1 ;  /* 0x0000000000017941 */ /* 0x000fea0003800000 */
.L_x_141:
[----:B0-----:R-:W-:Y:S01]  /*6160*/  @!P6 IMAD R13, R44, R104, R11 ;  /* 0x000000682c0de224 */ /* 0x001fe200078e020b */
[----:B------:R-:W-:Y:S04]  /*6170*/  BSSY B1, `(.L_x_143) ;  /* 0x0000006000017945 */ /* 0x000fe80003800000 */
[----:B------:R0:W-:Y:S01]  /*6180*/  @!P6 STG.E.U8 desc[UR50][R4.64+0x68], R13 ;  /* 0x0000680d0400e986 */ /* 0x0001e2000c101132 */
[----:B------:R-:W-:Y:S05]  /*6190*/  @P5 BRA `(.L_x_144) ;  /* 0x00000000000c5947 */ /* 0x000fea0003800000 */
[----:B------:R-:W5:Y:S02]  /*61a0*/  LDG.E.U8 R114, desc[UR50][R2.64+0x69] ;  /* 0x0000693202727981 */ /* 0x000f64000c1e1100 */
[----:B-----5:R-:W-:-:S05]  /*61b0*/  PRMT R12, R114, 0x8880, RZ ;  /* 0x00008880720c7816 */ /* 0x020fca00000000ff */
[----:B------:R-:W-:-:S07]  /*61c0*/  IMAD R11, R12, R105, RZ ;  /* 0x000000690c0b7224 */ /* 0x000fce00078e02ff */
.L_x_144:
[----:B------:R-:W-:Y:S05]  /*61d0*/  BSYNC B1 ;  /* 0x0000000000017941 */ /* 0x000fea0003800000 */
.L_x_143:
[----:B------:R-:W-:Y:S01]  /*61e0*/  @!P5 IMAD R45, R45, R104, R11 ;  /* 0x000000682d2dd224 */ /* 0x000fe200078e020b */
[----:B------:R-:W-:Y:S04]  /*61f0*/  BSSY B1, `(.L_x_145) ;  /* 0x0000006000017945 */ /* 0x000fe80003800000 */
[----:B------:R0:W-:Y:S01]  /*6200*/  @!P5 STG.E.U8 desc[UR50][R4.64+0x69], R45 ;  /* 0x0000692d0400d986 */ /* 0x0001e2000c101132 */
[----:B------:R-:W-:Y:S05]  /*6210*/  @P1 BRA `(.L_x_146) ;  /* 0x00000000000c1947 */ /* 0x000fea0003800000 */
[----:B------:R-:W5:Y:S02]  /*6220*/  LDG.E.U8 R114, desc[UR50][R8.64+0x68] ;  /* 0x0000683208727981 */ /* 0x000f64000c1e1100 */
[----:B-----5:R-:W-:-:S05]  /*6230*/  PRMT R12, R114, 0x8880, RZ ;  /* 0x00008880720c7816 */ /* 0x020fca00000000ff */
[----:B------:R-:W-:-:S07]  /*6240*/  IMAD R11, R12, R105, RZ ;  /* 0x000000690c0b7224 */ /* 0x000fce00078e02ff */
.L_x_146:
[----:B------:R-:W-:Y:S05]  /*6250*/  BSYNC B1 ;  /* 0x0000000000017941 */ /* 0x000fea0003800000 */
.L_x_145:
[----:B------:R-:W-:Y:S01]  /*6260*/  ISETP.LT.OR P0, PT, R0, 0x9, !P0 ;  /* 0x000000090000780c */ /* 0x000fe20004701670 */
[----:B0-----:R-:W-:Y:S01]  /*6270*/  @!P1 IMAD R13, R46, R104, R11 ;  /* 0x000000682e0d9224 */ /* 0x001fe200078e020b */
        /* <DEDUP_REMOVED lines=10> */
[----:B0-----:R-:W-:-:S12]  /*6320*/  @P0 BRA `(.L_x_148) ;  /* 0x00000000000c0947 */ /* 0x001fd80003800000 */
[----:B------:R-:W5:Y:S02]  /*6330*/  LDG.E.U8 R114, desc[UR50][R8.64+0x69] ;  /* 0x0000693208727981 */ /* 0x000f64000c1e1100 */
[----:B-----5:R-:W-:-:S05]  /*6340*/  PRMT R12, R114, 0x8880, RZ ;  /* 0x00008880720c7816 */ /* 0x020fca00000000ff */
[----:B------:R-:W-:-:S07]  /*6350*/  IMAD R11, R12, R105, RZ ;  /* 0x000000690c0b7224 */ /* 0x000fce00078e02ff */
.L_x_148:
[----:B------:R-:W-:Y:S05]  /*6360*/  BSYNC B1 ;  /* 0x0000000000017941 */ /* 0x000fea0003800000 */
.L_x_147:
[----:B------:R-:W-:Y:S01]  /*6370*/  @!P0 IMAD R47, R47, R104, R11 ;  /* 0x000000682f2f8224 */ /* 0x000fe200078e020b */
[----:B------:R-:W-:Y:S04]  /*6380*/  BSSY B1, `(.L_x_149) ;  /* 0x0000006000017945 */ /* 0x000fe80003800000 */
[----:B------:R0:W-:Y:S01]  /*6390*/  @!P0 STG.E.U8 desc[UR50][R6.64+0x69], R47 ;  /* 0x0000692f06008986 */ /* 0x0001e2000c101132 */
[----:B------:R-:W-:Y:S05]  /*63a0*/  @P5 BRA `(.L_x_150) ;  /* 0x00000000000c5947 */ /* 0x000fea0003800000 */
[----:B------:R-:W5:Y:S02]  /*63b0*/  LDG.E.U8 R114, desc[UR50][R2.64+0x70] ;  /* 0x0000703202727981 */ /* 0x000f64000c1e1100 */
[----:B-----5:R-:W-:-:S05]  /*63c0*/  PRMT R12, R114, 0x8880, RZ ;  /* 0x00008880720c7816 */ /* 0x020fca00000000ff */
[----:B------:R-:W-:-:S07]  /*63d0*/  IMAD R11, R12, R105, RZ ;  /* 0x000000690c0b7224 */ /* 0x000fce00078e02ff */
.L_x_150:
[----:B------:R-:W-:Y:S05]  /*63e0*/  BSYNC B1 ;  /* 0x0000000000017941 */ /* 0x000fea0003800000 */
.L_x_149:
[----:B------:R-:W-:Y:S01]  /*63f0*/  @!P5 IMAD R13, R48, R104, R11 ;  /* 0x00000068300dd224 */ /* 0x000fe200078e020b */
[----:B------:R-:W-:Y:S04]  /*6400*/  BSSY B1, `(.L_x_151) ;  /* 0x0000006000017945 */ /* 0x000fe80003800000 */
[----:B------:R0:W-:Y:S01]  /*6410*/  @!P5 STG.E.U8 desc[UR50][R4.64+0x70], R13 ;  /* 0x0000700d0400d986 */ /* 0x0001e2000c101132 */
[----:B------:R-:W-:Y:S05]  /*6420*/  @P4 BRA `(.L_x_152) ;  /* 0x00000000000c4947 */ /* 0x000fea0003800000 */
[----:B------:R-:W5:Y:S02]  /*6430*/  LDG.E.U8 R114, desc[UR50][R2.64+0x71] ;  /* 0x0000713202727981 */ /* 0x000f64000c1e1100 */
[----:B-----5:R-:W-:-:S05]  /*6440*/  PRMT R12, R114, 0x8880, RZ ;  /* 0x00008880720c7816 */ /* 0x020fca00000000ff */
[----:B------:R-:W-:-:S07]  /*6450*/  IMAD R11, R12, R105, RZ ;  /* 0x000000690c0b7224 */ /* 0x000fce00078e02ff */
.L_x_152:
[----:B------:R-:W-:Y:S05]  /*6460*/  BSYNC B1 ;  /* 0x0000000000017941 */ /* 0x000fea0003800000 */
.L_x_151:
[----:B------:R-:W-:Y:S01]  /*6470*/  @!P4 IMAD R49, R49, R104, R11 ;  /* 0x000000683131c224 */ /* 0x000fe200078e020b */
[----:B------:R-:W-:Y:S04]  /*6480*/  BSSY B1, `(.L_x_153) ;  /* 0x0000006000017945 */ /* 0x000fe80003800000 */
[----:B------:R0:W-:Y:S01]  /*6490*/  @!P4 STG.E.U8 desc[UR50][R4.64+0x71], R49 ;  /* 0x000071310400c986 */ /* 0x0001e2000c101132 */
[----:B------:R-:W-:Y:S05]  /*64a0*/  @P3 BRA `(.L_x_154) ;  /* 0x00000000000c3947 */ /* 0x000fea0003800000 */
[----:B------:R-:W5:Y:S02]  /*64b0*/  LDG.E.U8 R114, desc[UR50][R8.64+0x70] ;  /* 0x0000703208727981 */ /* 0x000f64000c1e1100 */
[----:B-----5:R-:W-:-:S05]  /*64c0*/  PRMT R12, R114, 0x8880, RZ ;  /* 0x00008880720c7816 */ /* 0x020fca00000000ff */
[----:B------:R-:W-:-:S07]  /*64d0*/  IMAD R11, R12, R105, RZ ;  /* 0x000000690c0b7224 */ /* 0x000fce00078e02ff */
.L_x_154:
[----:B------:R-:W-:Y:S05]  /*64e0*/  BSYNC B1 ;  /* 0x0000000000017941 */ /* 0x000fea0003800000 */
.L_x_153:
[----:B0-----:R-:W-:Y:S01]  /*64f0*/  @!P3 IMAD R13, R50, R104, R11 ;  /* 0x00000068320db224 */ /* 0x001fe200078e020b */
[----:B------:R-:W-:Y:S04]  /*6500*/  BSSY B1, `(.L_x_155) ;  /* 0x0000006000017945 */ /* 0x000fe80003800000 */
[----:B------:R0:W-:Y:S01]  /*6510*/  @!P3 STG.E.U8 desc[UR50][R6.64+0x70], R13 ;  /* 0x0000700d0600b986 */ /* 0x0001e2000c101132 */
[----:B------:R-:W-:Y:S05]  /*6520*/  @P6 BRA `(.L_x_156) ;  /* 0x00000000000c6947 */ /* 0x000fea0003800000 */
[----:B------:R-:W5:Y:S02]  /*6530*/  LDG.E.U8 R114, desc[UR50][R8.64+0x71] ;  /* 0x0000713208727981 */ /* 0x000f64000c1e1100 */
[----:B-----5:R-:W-:-:S05]  /*6540*/  PRMT R12, R114, 0x8880, RZ ;  /* 0x00008880720c7816 */ /* 0x020fca00000000ff */
[----:B------:R-:W-:-:S07]  /*6550*/  IMAD R11, R12, R105, RZ ;  /* 0x000000690c0b7224 */ /* 0x000fce00078e02ff */
.L_x_156:
[----:B------:R-:W-:Y:S05]  /*6560*/  BSYNC B1 ;  /* 0x0000000000017941 */ /* 0x000fea0003800000 */
.L_x_155:
[----:B------:R-:W-:Y:S01]  /*6570*/  @!P6 IMAD R51, R51, R104, R11 ;  /* 0x000000683333e224 */ /* 0x000fe200078e020b */
[----:B------:R-:W-:Y:S04]  /*6580*/  BSSY B1, `(.L_x_157) ;  /* 0x0000006000017945 */ /* 0x000fe80003800000 */
[----:B------:R0:W-:Y:S01]  /*6590*/  @!P6 STG.E.U8 desc[UR50][R6.64+0x71], R51 ;  /* 0x000071330600e986 */ /* 0x0001e2000c101132 */
[----:B------:R-:W-:Y:S05]  /*65a0*/  @P2 BRA `(.L_x_158) ;  /* 0x00000000000c2947 */ /* 0x000fea0003800000 */
[----:B------:R-:W5:Y:S02]  /*65b0*/  LDG.E.U8 R114, desc[UR50][R2.64+0x78] ;  /* 0x0000783202727981 */ /* 0x000f64000c1e1100 */
[----:B-----5:R-:W-:-:S05]  /*65c0*/  PRMT R12, R114, 0x8880, RZ ;  /* 0x00008880720c7816 */ /* 0x020fca00000000ff */
[----:B------:R-:W-:-:S07]  /*65d0*/  IMAD R11, R12, R105, RZ ;  /* 0x000000690c0b7224 */ /* 0x000fce00078e02ff */
.L_x_158:
[----:B------:R-:W-:Y:S05]  /*65e0*/  BSYNC B1 ;  /* 0x0000000000017941 */ /* 0x000fea0003800000 */
.L_x_157:
[----:B------:R-:W-:Y:S01]  /*65f0*/  ISETP.GE.AND P0, PT, R10, 0x7a, PT ;  /* 0x0000007a0a00780c */ /* 0x000fe20003f06270 */
[----:B0-----:R-:W-:Y:S01]  /*6600*/  @!P2 IMAD R13, R52, R104, R11 ;  /* 0x00000068340da224 */ /* 0x001fe200078e020b */
[----:B------:R-:W-:Y:S01]  /*6610*/  ISETP.GE.AND P3, PT, R10, 0x81, PT ;  /* 0x000000810a00780c */ /* 0x000fe20003f66270 */
[----:B------:R-:W-:Y:S01]  /*6620*/  BSSY B1, `(.L_x_159) ;  /* 0x000000d000017945 */ /* 0x000fe20003800000 */
[----:B------:R-:W-:Y:S02]  /*6630*/  ISETP.LT.OR P6, PT, R0, 0x1, !P0 ;  /* 0x000000010000780c */ /* 0x000fe400047c1670 */
        /* <DEDUP_REMOVED lines=11> */
.L_x_160:
[----:B------:R-:W-:Y:S05]  /*66f0*/  BSYNC B1 ;  /* 0x0000000000017941 */ /* 0x000fea0003800000 */
.L_x_159:
[----:B------:R-:W-:Y:S01]  /*6700*/  @!P6 IMAD R53, R53, R104, R11 ;  /* 0x000000683535e224 */ /* 0x000fe200078e020b */
[----:B------:R-:W-:Y:S04]  /*6710*/  BSSY B1, `(.L_x_161) ;  /* 0x0000006000017945 */ /* 0x000fe80003800000 */
[----:B------:R0:W-:Y:S01]  /*6720*/  @!P6 STG.E.U8 desc[UR50][R4.64+0x79], R53 ;  /* 0x000079350400e986 */ /* 0x0001e2000c101132 */
[----:B------:R-:W-:Y:S05]  /*6730*/  @P1 BRA `(.L_x_162) ;  /* 0x00000000000c1947 */ /* 0x000fea0003800000 */
[----:B------:R-:W5:Y:S02]  /*6740*/  LDG.E.U8 R114, desc[UR50][R8.64+0x78] ;  /* 0x0000783208727981 */ /* 0x000f64000c1e1100 */
[----:B-----5:R-:W-:-:S05]  /*6750*/  PRMT R12, R114, 0x8880, RZ ;  /* 0x00008880720c7816 */ /* 0x020fca00000000ff */
[----:B------:R-:W-:-:S07]  /*6760*/  IMAD R11, R12, R105, RZ ;  /* 0x000000690c0b7224 */ /* 0x000fce00078e02ff */
.L_x_162:
[----:B------:R-:W-:Y:S05]  /*6770*/  BSYNC B1 ;  /* 0x0000000000017941 */ /* 0x000fea0003800000 */
.L_x_161:
[----:B------:R-:W-:Y:S01]  /*6780*/  @!P1 IMAD R13, R54, R104, R11 ;  /* 0x00000068360d9224 */ /* 0x000fe200078e020b */
[----:B------:R-:W-:Y:S04]  /*6790*/  BSSY B1, `(.L_x_163) ;  /* 0x0000006000017945 */ /* 0x000fe80003800000 */
[----:B------:R0:W-:Y:S01]  /*67a0*/  @!P1 STG.E.U8 desc[UR50][R6.64+0x78], R13 ;  /* 0x0000780d06009986 */ /* 0x0001e2000c101132 */
[----:B------:R-:W-:Y:S05]  /*67b0*/  @P0 BRA `(.L_x_164) ;  /* 0x00000000000c0947 */ /* 0x000fea0003800000 */
[----:B------:R-:W5:Y:S02]  /*67c0*/  LDG.E.U8 R114, desc[UR50][R8.64+0x79] ;  /* 0x0000793208727981 */ /* 0x000f64000c1e1100 */
[----:B-----5:R-:W-:-:S05]  /*67d0*/  PRMT R12, R114, 0x8880, RZ ;  /* 0x00008880720c7816 */ /* 0x020fca00000000ff */
[----:B------:R-:W-:-:S07]  /*67e0*/  IMAD R11, R12, R105, RZ ;  /* 0x000000690c0b7224 */ /* 0x000fce00078e02ff */
.L_x_164:
[----:B------:R-:W-:Y:S05]  /*67f0*/  BSYNC B1 ;  /* 0x0000000000017941 */ /* 0x000fea0003800000 */
.L_x_163:
[----:B------:R-:W-:Y:S01]  /*6800*/  @!P0 IMAD R55, R55, R104, R11 ;  /* 0x0000006837378224 */ /* 0x000fe200078e020b */
[----:B------:R-:W-:Y:S04]  /*6810*/  BSSY B1, `(.L_x_165) ;  /* 0x0000006000017945 */ /* 0x000fe80003800000 */
[----:B------:R0:W-:Y:S01]  /*6820*/  @!P0 STG.E.U8 desc[UR50][R6.64+0x79], R55 ;  /* 0x0000793706008986 */ /* 0x0001e2000c101132 */
[----:B------:R-:W-:Y:S05]  /*6830*/  @P5 BRA `(.L_x_166) ;  /* 0x00000000000c5947 */ /* 0x000fea0003800000 */
[----:B------:R-:W5:Y:S02]  /*6840*/  LDG.E.U8 R114, desc[UR50][R2.64+0x80] ;  /* 0x0000803202727981 */ /* 0x000f64000c1e1100 */
[----:B-----5:R-:W-:-:S05]  /*6850*/  PRMT R12, R114, 0x8880, RZ ;  /* 0x00008880720c7816 */ /* 0x020fca00000000ff */
[----:B------:R-:W-:-:S07]  /*6860*/  IMAD R11, R12, R105, RZ ;  /* 0x000000690c0b7224 */ /* 0x000fce00078e02ff */
.L_x_166:
[----:B------:R-:W-:Y:S05]  /*6870*/  BSYNC B1 ;  /* 0x0000000000017941 */ /* 0x000fea0003800000 */
.L_x_165:
[----:B0-----:R-:W-:Y:S01]  /*6880*/  @!P5 IMAD R13, R24, R104, R11 ;  /* 0x00000068180dd224 */ /* 0x001fe200078e020b */
[----:B------:R-:W-:Y:S04]  /*6890*/  BSSY B1, `(.L_x_167) ;  /* 0x0000006000017945 */ /* 0x000fe80003800000 */
[----:B------:R0:W-:Y:S01]  /*68a0*/  @!P5 STG.E.U8 desc[UR50][R4.64+0x80], R13 ;  /* 0x0000800d0400d986 */ /* 0x0001e2000c101132 */
[----:B------:R-:W-:Y:S05]  /*68b0*/  @P4 BRA `(.L_x_168) ;  /* 0x00000000000c4947 */ /* 0x000fea0003800000 */
[----:B------:R-:W5:Y:S02]  /*68c0*/  LDG.E.U8 R114, desc[UR50][R2.64+0x81] ;  /* 0x0000813202727981 */ /* 0x000f64000c1e1100 */
[----:B-----5:R-:W-:-:S05]  /*68d0*/  PRMT R12, R114, 0x8880, RZ ;  /* 0x00008880720c7816 */ /* 0x020fca00000000ff */
[----:B------:R-:W-:-:S07]  /*68e0*/  IMAD R11, R12, R105, RZ ;  /* 0x000000690c0b7224 */ /* 0x000fce00078e02ff */
.L_x_168:
[----:B------:R-:W-:Y:S05]  /*68f0*/  BSYNC B1 ;  /* 0x0000000000017941 */ /* 0x000fea0003800000 */
.L_x_167:
[----:B------:R-:W-:Y:S01]  /*6900*/  @!P4 IMAD R25, R25, R104, R11 ;  /* 0x000000681919c224 */ /* 0x000fe200078e020b */
[----:B------:R-:W-:Y:S04]  /*6910*/  BSSY B1, `(.L_x_169) ;  /* 0x0000006000017945 */ /* 0x000fe80003800000 */
[----:B------:R0:W-:Y:S01]  /*6920*/  @!P4 STG.E.U8 desc[UR50][R4.64+0x81], R25 ;  /* 0x000081190400c986 */ /* 0x0001e2000c101132 */
[----:B------:R-:W-:Y:S05]  /*6930*/  @P3 BRA `(.L_x_170) ;  /* 0x00000000000c3947 */ /* 0x000fea0003800000 */
[----:B------:R-:W5:Y:S02]  /*6940*/  LDG.E.U8 R114, desc[UR50][R8.64+0x80] ;  /* 0x0000803208727981 */ /* 0x000f64000c1e1100 */
[----:B-----5:R-:W-:-:S05]  /*6950*/  PRMT R12, R114, 0x8880, RZ ;  /* 0x00008880720c7816 */ /* 0x020fca00000000ff */
[----:B------:R-:W-:-:S07]  /*6960*/  IMAD R11, R12, R105, RZ ;  /* 0x000000690c0b7224 */ /* 0x000fce00078e02ff */
.L_x_170:
[----:B------:R-:W-:Y:S05]  /*6970*/  BSYNC B1 ;  /* 0x0000000000017941 */ /* 0x000fea0003800000 */
.L_x_169:
        /* <DEDUP_REMOVED lines=16> */
.L_x_172:
[----:B------:R-:W-:Y:S05]  /*6a80*/  BSYNC B1 ;  /* 0x0000000000017941 */ /* 0x000fea0003800000 */
.L_x_171:
[----:B------:R-:W-:Y:S01]  /*6a90*/  @!P2 IMAD R27, R27, R104, R11 ;  /* 0x000000681b1ba224 */ /* 0x000fe200078e020b */
[----:B------:R-:W-:Y:S04]  /*6aa0*/  BSSY B1, `(.L_x_173) ;  /* 0x0000006000017945 */ /* 0x000fe80003800000 */
[----:B------:R0:W-:Y:S01]  /*6ab0*/  @!P2 STG.E.U8 desc[UR50][R6.64+0x81], R27 ;  /* 0x0000811b0600a986 */ /* 0x0001e2000c101132 */
[----:B------:R-:W-:Y:S05]  /*6ac0*/  @P5 BRA `(.L_x_174) ;  /* 0x00000000000c5947 */ /* 0x000fea0003800000 */
[----:B------:R-:W5:Y:S02]  /*6ad0*/  LDG.E.U8 R114, desc[UR50][R2.64+0x88] ;  /* 0x0000883202727981 */ /* 0x000f64000c1e1100 */
[----:B-----5:R-:W-:-:S05]  /*6ae0*/  PRMT R12, R114, 0x8880, RZ ;  /* 0x00008880720c7816 */ /* 0x020fca00000000ff */
[----:B------:R-:W-:-:S07]  /*6af0*/  IMAD R11, R12, R105, RZ ;  /* 0x000000690c0b7224 */ /* 0x000fce00078e02ff */
.L_x_174:
[----:B------:R-:W-:Y:S05]  /*6b00*/  BSYNC B1 ;  /* 0x0000000000017941 */ /* 0x000fea0003800000 */
.L_x_173:
[----:B0-----:R-:W-:Y:S01]  /*6b10*/  @!P5 IMAD R13, R28, R104, R11 ;  /* 0x000000681c0dd224 */ /* 0x001fe200078e020b */
[----:B------:R-:W-:Y:S04]  /*6b20*/  BSSY B1, `(.L_x_175) ;  /* 0x0000006000017945 */ /* 0x000fe80003800000 */
[----:B------:R0:W-:Y:S01]  /*6b30*/  @!P5 STG.E.U8 desc[UR50][R4.64+0x88], R13 ;  /* 0x0000880d0400d986 */ /* 0x0001e2000c101132 */
[----:B------:R-:W-:Y:S05]  /*6b40*/  @P3 BRA `(.L_x_176) ;  /* 0x00000000000c3947 */ /* 0x000fea0003800000 */
[----:B------:R-:W5:Y:S02]  /*6b50*/  LDG.E.U8 R114, desc[UR50][R2.64+0x89] ;  /* 0x0000893202727981 */ /* 0x000f64000c1e1100 */
[----:B-----5:R-:W-:-:S05]  /*6b60*/  PRMT R12, R114, 0x8880, RZ ;  /* 0x00008880720c7816 */ /* 0x020fca00000000ff */
[----:B------:R-:W-:-:S07]  /*6b70*/  IMAD R11, R12, R105, RZ ;  /* 0x000000690c0b7224 */ /* 0x000fce00078e02ff */
.L_x_176:
[----:B------:R-:W-:Y:S05]  /*6b80*/  BSYNC B1 ;  /* 0x0000000000017941 */ /* 0x000fea0003800000 */
.L_x_175:
[----:B------:R-:W-:Y:S01]  /*6b90*/  @!P3 IMAD R29, R29, R104, R11 ;  /* 0x000000681d1db224 */ /* 0x000fe200078e020b */
[----:B------:R-:W-:Y:S04]  /*6ba0*/  BSSY B1, `(.L_x_177) ;  /* 0x0000006000017945 */ /* 0x000fe80003800000 */
[----:B------:R0:W-:Y:S01]  /*6bb0*/  @!P3 STG.E.U8 desc[UR50][R4.64+0x89], R29 ;  /* 0x0000891d0400b986 */ /* 0x0001e2000c101132 */
[----:B------:R-:W-:Y:S05]  /*6bc0*/  @P4 BRA `(.L_x_178) ;  /* 0x00000000000c4947 */ /* 0x000fea0003800000 */
[----:B------:R-:W5:Y:S02]  /*6bd0*/  LDG.E.U8 R114, desc[UR50][R8.64+0x88] ;  /* 0x0000883208727981 */ /* 0x000f64000c1e1100 */
[----:B-----5:R-:W-:-:S05]  /*6be0*/  PRMT R12, R114, 0x8880, RZ ;  /* 0x00008880720c7816 */ /* 0x020fca00000000ff */
[----:B------:R-:W-:-:S07]  /*6bf0*/  IMAD R11, R12, R105, RZ ;  /* 0x000000690c0b7224 */ /* 0x000fce00078e02ff */
.L_x_178:
[----:B------:R-:W-:Y:S05]  /*6c00*/  BSYNC B1 ;  /* 0x0000000000017941 */ /* 0x000fea0003800000 */
.L_x_177:
[----:B0-----:R-:W-:Y:S01]  /*6c10*/  @!P4 IMAD R13, R30, R104, R11 ;  /* 0x000000681e0dc224 */ /* 0x001fe200078e020b */
[----:B------:R-:W-:Y:S04]  /*6c20*/  BSSY B1, `(.L_x_179) ;  /* 0x0000006000017945 */ /* 0x000fe80003800000 */
[----:B------:R0:W-:Y:S01]  /*6c30*/  @!P4 STG.E.U8 desc[UR50][R6.64+0x88], R13 ;  /* 0x0000880d0600c986 */ /* 0x0001e2000c101132 */
[----:B------:R-:W-:Y:S05]  /*6c40*/  @P1 BRA `(.L_x_180) ;  /* 0x00000000000c1947 */ /* 0x000fea0003800000 */
[----:B------:R-:W5:Y:S02]  /*6c50*/  LDG.E.U8 R114, desc[UR50][R8.64+0x89] ;  /* 0x0000893208727981 */ /* 0x000f64000c1e1100 */
[----:B-----5:R-:W-:-:S05]  /*6c60*/  PRMT R12, R114, 0x8880, RZ ;  /* 0x00008880720c7816 */ /* 0x020fca00000000ff */
[----:B------:R-:W-:-:S07]  /*6c70*/  IMAD R11, R12, R105, RZ ;  /* 0x000000690c0b7224 */ /* 0x000fce00078e02ff */
.L_x_180:
[----:B------:R-:W-:Y:S05]  /*6c80*/  BSYNC B1 ;  /* 0x0000000000017941 */ /* 0x000fea0003800000 */
.L_x_179:
[----:B------:R-:W-:Y:S01]  /*6c90*/  @!P1 IMAD R31, R31, R104, R11 ;  /* 0x000000681f1f9224 */ /* 0x000fe200078e020b */
[----:B------:R-:W-:Y:S04]  /*6ca0*/  BSSY B1, `(.L_x_181) ;  /* 0x0000006000017945 */ /* 0x000fe80003800000 */
[----:B------:R0:W-:Y:S01]  /*6cb0*/  @!P1 STG.E.U8 desc[UR50][R6.64+0x89], R31 ;  /* 0x0000891f06009986 */ /* 0x0001e2000c101132 */
[----:B------:R-:W-:Y:S05]  /*6cc0*/  @P6 BRA `(.L_x_182) ;  /* 0x00000000000c6947 */ /* 0x000fea0003800000 */
[----:B------:R-:W5:Y:S02]  /*6cd0*/  LDG.E.U8 R114, desc[UR50][R2.64+0x90] ;  /* 0x0000903202727981 */ /* 0x000f64000c1e1100 */
[----:B-----5:R-:W-:-:S05]  /*6ce0*/  PRMT R12, R114, 0x8880, RZ ;  /* 0x00008880720c7816 */ /* 0x020fca00000000ff */
[----:B------:R-:W-:-:S07]  /*6cf0*/  IMAD R11, R12, R105, RZ ;  /* 0x000000690c0b7224 */ /* 0x000fce00078e02ff */
.L_x_182:
[----:B------:R-:W-:Y:S05]  /*6d00*/  BSYNC B1 ;  /* 0x0000000000017941 */ /* 0x000fea0003800000 */
.L_x_181:
        /* <DEDUP_REMOVED lines=16> */
.L_x_184:
[----:B------:R-:W-:Y:S05]  /*6e10*/  BSYNC B1 ;  /* 0x0000000000017941 */ /* 0x000fea0003800000 */
.L_x_183:
[----:B------:R-:W-:Y:S01]  /*6e20*/  @!P4 IMAD R33, R33, R104, R11 ;  /* 0x000000682121c224 */ /* 0x000fe200078e020b */
[----:B------:R-:W-:Y:S04]  /*6e30*/  BSSY B1, `(.L_x_185) ;  /* 0x0000006000017945 */ /* 0x000fe80003800000 */
[----:B------:R0:W-:Y:S01]  /*6e40*/  @!P4 STG.E.U8 desc[UR50][R4.64+0x91], R33 ;  /* 0x000091210400c986 */ /* 0x0001e2000c101132 */
[----:B------:R-:W-:Y:S05]  /*6e50*/  @P0 BRA `(.L_x_186) ;  /* 0x00000000000c0947 */ /* 0x000fea0003800000 */
[----:B------:R-:W5:Y:S02]  /*6e60*/  LDG.E.U8 R114, desc[UR50][R8.64+0x90] ;  /* 0x0000903208727981 */ /* 0x000f64000c1e1100 */
[----:B-----5:R-:W-:-:S05]  /*6e70*/  PRMT R10, R114, 0x8880, RZ ;  /* 0x00008880720a7816 */ /* 0x020fca00000000ff */
[----:B------:R-:W-:-:S07]  /*6e80*/  IMAD R11, R10, R105, RZ ;  /* 0x000000690a0b7224 */ /* 0x000fce00078e02ff */
.L_x_186:
[----:B------:R-:W-:Y:S05]  /*6e90*/  BSYNC B1 ;  /* 0x0000000000017941 */ /* 0x000fea0003800000 */
.L_x_185:
[----:B0-----:R-:W-:Y:S01]  /*6ea0*/  @!P0 IMAD R13, R34, R104, R11 ;  /* 0x00000068220d8224 */ /* 0x001fe200078e020b */
[----:B------:R-:W-:Y:S04]  /*6eb0*/  BSSY B1, `(.L_x_187) ;  /* 0x0000006000017945 */ /* 0x000fe80003800000 */
[----:B------:R0:W-:Y:S01]  /*6ec0*/  @!P0 STG.E.U8 desc[UR50][R6.64+0x90], R13 ;  /* 0x0000900d06008986 */ /* 0x0001e2000c101132 */
[----:B------:R-:W-:Y:S05]  /*6ed0*/  @P3 BRA `(.L_x_188) ;  /* 0x00000000000c3947 */ /* 0x000fea0003800000 */
[----:B------:R-:W5:Y:S02]  /*6ee0*/  LDG.E.U8 R114, desc[UR50][R8.64+0x91] ;  /* 0x0000913208727981 */ /* 0x000f64000c1e1100 */
[----:B-----5:R-:W-:-:S05]  /*6ef0*/  PRMT R10, R114, 0x8880, RZ ;  /* 0x00008880720a7816 */ /* 0x020fca00000000ff */
[----:B------:R-:W-:-:S07]  /*6f00*/  IMAD R11, R10, R105, RZ ;  /* 0x000000690a0b7224 */ /* 0x000fce00078e02ff */
.L_x_188:
[----:B------:R-:W-:Y:S05]  /*6f10*/  BSYNC B1 ;  /* 0x0000000000017941 */ /* 0x000fea0003800000 */
.L_x_187:
[----:B------:R-:W-:Y:S01]  /*6f20*/  @!P3 IMAD R35, R35, R104, R11 ;  /* 0x000000682323b224 */ /* 0x000fe200078e020b */
[----:B------:R-:W-:Y:S04]  /*6f30*/  BSSY B1, `(.L_x_189) ;  /* 0x0000006000017945 */ /* 0x000fe80003800000 */
[----:B------:R0:W-:Y:S01]  /*6f40*/  @!P3 STG.E.U8 desc[UR50][R6.64+0x91], R35 ;  /* 0x000091230600b986 */ /* 0x0001e2000c101132 */
[----:B------:R-:W-:Y:S05]  /*6f50*/  @P6 BRA `(.L_x_190) ;  /* 0x00000000000c6947 */ /* 0x000fea0003800000 */
[----:B------:R-:W5:Y:S02]  /*6f60*/  LDG.E.U8 R114, desc[UR50][R2.64+0x98] ;  /* 0x0000983202727981 */ /* 0x000f64000c1e1100 */
[----:B-----5:R-:W-:-:S05]  /*6f70*/  PRMT R10, R114, 0x8880, RZ ;  /* 0x00008880720a7816 */ /* 0x020fca00000000ff */
[----:B------:R-:W-:-:S07]  /*6f80*/  IMAD R11, R10, R105, RZ ;  /* 0x000000690a0b7224 */ /* 0x000fce00078e02ff */
.L_x_190:
[----:B------:R-:W-:Y:S05]  /*6f90*/  BSYNC B1 ;  /* 0x0000000000017941 */ /* 0x000fea0003800000 */
.L_x_189:
[----:B0-----:R-:W-:Y:S01]  /*6fa0*/  @!P6 IMAD R13, R36, R104, R11 ;  /* 0x00000068240de224 */ /* 0x001fe200078e020b */
[----:B------:R-:W-:Y:S04]  /*6fb0*/  BSSY B1, `(.L_x_191) ;  /* 0x0000006000017945 */ /* 0x000fe80003800000 */
[----:B------:R0:W-:Y:S01]  /*6fc0*/  @!P6 STG.E.U8 desc[UR50][R4.64+0x98], R13 ;  /* 0x0000980d0400e986 */ /* 0x0001e2000c101132 */
[----:B------:R-:W-:Y:S05]  /*6fd0*/  @P5 BRA `(.L_x_192) ;  /* 0x00000000000c5947 */ /* 0x000fea0003800000 */
[----:B------:R-:W5:Y:S02]  /*6fe0*/  LDG.E.U8 R114, desc[UR50][R2.64+0x99] ;  /* 0x0000993202727981 */ /* 0x000f64000c1e1100 */
[----:B-----5:R-:W-:-:S05]  /*6ff0*/  PRMT R10, R114, 0x8880, RZ ;  /* 0x00008880720a7816 */ /* 0x020fca00000000ff */
[----:B------:R-:W-:-:S07]  /*7000*/  IMAD R11, R10, R105, RZ ;  /* 0x000000690a0b7224 */ /* 0x000fce00078e02ff */
.L_x_192:
[----:B------:R-:W-:Y:S05]  /*7010*/  BSYNC B1 ;  /* 0x0000000000017941 */ /* 0x000fea0003800000 */
.L_x_191:
[----:B------:R-:W-:Y:S01]  /*7020*/  @!P5 IMAD R37, R37, R104, R11 ;  /* 0x000000682525d224 */ /* 0x000fe200078e020b */
[----:B------:R-:W-:Y:S04]  /*7030*/  BSSY B1, `(.L_x_193) ;  /* 0x0000006000017945 */ /* 0x000fe80003800000 */
[----:B------:R0:W-:Y:S01]  /*7040*/  @!P5 STG.E.U8 desc[UR50][R4.64+0x99], R37 ;  /* 0x000099250400d986 */ /* 0x0001e2000c101132 */
[----:B------:R-:W-:Y:S05]  /*7050*/  @P2 BRA `(.L_x_194) ;  /* 0x00000000000c2947 */ /* 0x000fea0003800000 */
[----:B------:R-:W5:Y:S02]  /*7060*/  LDG.E.U8 R114, desc[UR50][R8.64+0x98] ;  /* 0x0000983208727981 */ /* 0x000f64000c1e1100 */
[----:B-----5:R-:W-:-:S05]  /*7070*/  PRMT R2, R114, 0x8880, RZ ;  /* 0x0000888072027816 */ /* 0x020fca00000000ff */
[----:B------:R-:W-:-:S07]  /*7080*/  IMAD R11, R2, R105, RZ ;  /* 0x00000069020b7224 */ /* 0x000fce00078e02ff */
.L_x_194:
[----:B------:R-:W-:Y:S05]  /*7090*/  BSYNC B1 ;  /* 0x0000000000017941 */ /* 0x000fea0003800000 */
.L_x_193:
[----:B------:R-:W-:Y:S01]  /*70a0*/  @!P2 IMAD R3, R38, R104, R11 ;  /* 0x000000682603a224 */ /* 0x000fe200078e020b */
[----:B------:R-:W-:Y:S01]  /*70b0*/  ISETP.LT.OR P1, PT, R0, 0x9, !P1 ;  /* 0x000000090000780c */ /* 0x000fe20004f21670 */
[----:B------:R-:W-:Y:S03]  /*70c0*/  BSSY B1, `(.L_x_195) ;  /* 0x0000006000017945 */ /* 0x000fe60003800000 */
[----:B------:R0:W-:Y:S09]  /*70d0*/  @!P2 STG.E.U8 desc[UR50][R6.64+0x98], R3 ;  /* 0x000098030600a986 */ /* 0x0001f2000c101132 */
[----:B------:R-:W-:Y:S05]  /*70e0*/  @P1 BRA `(.L_x_196) ;  /* 0x00000000000c1947 */ /* 0x000fea0003800000 */
[----:B------:R-:W5:Y:S02]  /*70f0*/  LDG.E.U8 R114, desc[UR50][R8.64+0x99] ;  /* 0x0000993208727981 */ /* 0x000f64000c1e1100 */
[----:B-----5:R-:W-:-:S05]  /*7100*/  PRMT R0, R114, 0x8880, RZ ;  /* 0x0000888072007816 */ /* 0x020fca00000000ff */
[----:B------:R-:W-:-:S07]  /*7110*/  IMAD R11, R0, R105, RZ ;  /* 0x00000069000b7224 */ /* 0x000fce00078e02ff */
.L_x_196:
[----:B------:R-:W-:Y:S05]  /*7120*/  BSYNC B1 ;  /* 0x0000000000017941 */ /* 0x000fea0003800000 */
.L_x_195:
[----:B------:R-:W-:Y:S01]  /*7130*/  IMAD R11, R39, R104, R11 ;  /* 0x00000068270b7224 */ /* 0x000fe200078e020b */
[----:B------:R-:W-:Y:S06]  /*7140*/  @P1 BRA `(.L_x_197) ;  /* 0x0000001000681947 */ /* 0x000fec0003800000 */
[----:B------:R0:W-:Y:S01]  /*7150*/  STG.E.U8 desc[UR50][R6.64+0x99], R11 ;  /* 0x0000990b06007986 */ /* 0x0001e2000c101132 */
[----:B------:R-:W-:Y:S05]  /*7160*/  BRA `(.L_x_197) ;  /* 0x0000001000607947 */ /* 0x000fea0003800000 */
.L_x_36:
[C---:B------:R-:W-:Y:S02]  /*7170*/  ISETP.GE.AND P1, PT, R10.reuse, 0x1, PT ;  /* 0x000000010a00780c */ /* 0x040fe40003f26270 */
[----:B------:R-:W-:Y:S02]  /*7180*/  ISETP.GE.AND P4, PT, R10, 0x2, PT ;  /* 0x000000020a00780c */ /* 0x000fe40003f86270 */
[C---:B------:R-:W-:Y:S02]  /*7190*/  ISETP.LT.OR P3, PT, R0.reuse, 0x1, !P1 ;  /* 0x000000010000780c */ /* 0x040fe40004f61670 */
[C---:B------:R-:W-:Y:S02]  /*71a0*/  ISETP.LT.OR P6, PT, R0.reuse, 0x1, !P4 ;  /* 0x000000010000780c */ /* 0x040fe400067c1670 */
[C---:B------:R-:W-:Y:S02]  /*71b0*/  ISETP.LT.OR P4, PT, R0.reuse, 0x9, !P4 ;  /* 0x000000090000780c */ /* 0x040fe40006781670 */
[----:B------:R-:W-:-:S02]  /*71c0*/  ISETP.LT.OR P1, PT, R0, 0x9, !P1 ;  /* 0x000000090000780c */ /* 0x000fc40004f21670 */
[----:B------:R-:W-:-:S04]  /*71d0*/  ISETP.GE.AND P2, PT, R10, 0x9, PT ;  /* 0x000000090a00780c */ /* 0x000fc80003f46270 */
[----:B------:R-:W-:Y:S01]  /*71e0*/  ISETP.LT.OR P0, PT, R0, 0x1, !P2 ;  /* 0x000000010000780c */ /* 0x000fe20005701670 */
[-C--:B------:R-:W-:Y:S01]  /*71f0*/  @!P3 IMAD R3, R88, R104.reuse, RZ ;  /* 0x000000685803b224 */ /* 0x080fe200078e02ff */
[----:B------:R-:W-:Y:S01]  /*7200*/  ISETP.LT.OR P2, PT, R0, 0x9, !P2 ;  /* 0x000000090000780c */ /* 0x000fe20005741670 */
[-C--:B------:R-:W-:Y:S02]  /*7210*/  @!P6 IMAD R89, R89, R104.reuse, RZ ;  /* 0x000000685959e224 */ /* 0x080fe400078e02ff */
[-C--:B------:R-:W-:Y:S01]  /*7220*/  @!P4 IMAD R91, R91, R104.reuse, RZ ;  /* 0x000000685b5bc224 */ /* 0x080fe200078e02ff */
[----:B------:R0:W-:Y:S01]  /*7230*/  @!P3 STG.E.U8 desc[UR50][R4.64], R3 ;  /* 0x000000030400b986 */ /* 0x0001e2000c101132 */
[----:B------:R-:W-:Y:S01]  /*7240*/  ISETP.GE.AND P3, PT, R10, 0xa, PT ;  /* 0x0000000a0a00780c */ /* 0x000fe20003f66270 */
[----:B------:R-:W-:Y:S02]  /*7250*/  @!P1 IMAD R9, R90, R104, RZ ;  /* 0x000000685a099224 */ /* 0x000fe400078e02ff */
[----:B------:R-:W-:Y:S01]  /*7260*/  @!P6 STG.E.U8 desc[UR50][R4.64+0x1], R89 ;  /* 0x000001590400e986 */ /* 0x000fe2000c101132 */
[----:B------:R-:W-:-:S02]  /*7270*/  ISETP.LT.OR P5, PT, R0, 0x1, !P3 ;  /* 0x000000010000780c */ /* 0x000fc40005fa1670 */
[-C--:B------:R-:W-:Y:S01]  /*7280*/  @!P0 IMAD R11, R92, R104.reuse, RZ ;  /* 0x000000685c0b8224 */ /* 0x080fe200078e02ff */
[----:B------:R-:W-:Y:S01]  /*7290*/  @!P4 STG.E.U8 desc[UR50][R6.64+0x1], R91 ;  /* 0x0000015b0600c986 */ /* 0x000fe2000c101132 */
[----:B------:R-:W-:Y:S02]  /*72a0*/  ISETP.GE.AND P4, PT, R10, 0x12, PT ;  /* 0x000000120a00780c */ /* 0x000fe40003f86270 */
[----:B------:R-:W-:Y:S01]  /*72b0*/  ISETP.LT.OR P3, PT, R0, 0x9, !P3 ;  /* 0x000000090000780c */ /* 0x000fe20005f61670 */
[----:B------:R1:W-:Y:S01]  /*72c0*/  @!P1 STG.E.U8 desc[UR50][R6.64], R9 ;  /* 0x0000000906009986 */ /* 0x0003e2000c101132 */
[----:B------:R-:W-:Y:S01]  /*72d0*/  ISETP.GE.AND P1, PT, R10, 0x11, PT ;  /* 0x000000110a00780c */ /* 0x000fe20003f26270 */
[-C--:B0-----:R-:W-:Y:S01]  /*72e0*/  @!P2 IMAD R3, R94, R104.reuse, RZ ;  /* 0x000000685e03a224 */ /* 0x081fe200078e02ff */
[C---:B------:R-:W-:Y:S01]  /*72f0*/  ISETP.LT.OR P6, PT, R0.reuse, 0x1, !P4 ;  /* 0x000000010000780c */ /* 0x040fe200067c1670 */
[----:B------:R-:W-:Y:S01]  /*7300*/  @!P0 STG.E.U8 desc[UR50][R4.64+0x8], R11 ;  /* 0x0000080b04008986 */ /* 0x000fe2000c101132 */
[C---:B------:R-:W-:Y:S01]  /*7310*/  ISETP.LT.OR P0, PT, R0.reuse, 0x1, !P1 ;  /* 0x000000010000780c */ /* 0x040fe20004f01670 */
[----:B------:R-:W-:Y:S01]  /*7320*/  @!P5 IMAD R93, R93, R104, RZ ;  /* 0x000000685d5dd224 */ /* 0x000fe200078e02ff */
[----:B------:R-:W-:-:S02]  /*7330*/  ISETP.LT.OR P1, PT, R0, 0x9, !P1 ;  /* 0x000000090000780c */ /* 0x000fc40004f21670 */
[----:B------:R-:W-:Y:S02]  /*7340*/  ISETP.LT.OR P4, PT, R0, 0x9, !P4 ;  /* 0x000000090000780c */ /* 0x000fe40006781670 */
[----:B------:R-:W-:Y:S01]  /*7350*/  @!P5 STG.E.U8 desc[UR50][R4.64+0x9], R93 ;  /* 0x0000095d0400d986 */ /* 0x000fe2000c101132 */
[----:B------:R-:W-:-:S03]  /*7360*/  @!P3 IMAD R95, R95, R104, RZ ;  /* 0x000000685f5fb224 */ /* 0x000fc600078e02ff */
[----:B------:R0:W-:Y:S01]  /*7370*/  @!P2 STG.E.U8 desc[UR50][R6.64+0x8], R3 ;  /* 0x000008030600a986 */ /* 0x0001e2000c101132 */
[----:B------:R-:W-:Y:S01]  /*7380*/  ISETP.GE.AND P2, PT, R10, 0x19, PT ;  /* 0x000000190a00780c */ /* 0x000fe20003f46270 */
[-C--:B------:R-:W-:Y:S02]  /*7390*/  @!P6 IMAD R97, R97, R104.reuse, RZ ;  /* 0x000000686161e224 */ /* 0x080fe400078e02ff */
[-C--:B-1----:R-:W-:Y:S01]  /*73a0*/  @!P0 IMAD R9, R96, R104.reuse, RZ ;  /* 0x0000006860098224 */ /* 0x082fe200078e02ff */
[----:B------:R-:W-:Y:S01]  /*73b0*/  ISETP.LT.OR P5, PT, R0, 0x1, !P2 ;  /* 0x000000010000780c */ /* 0x000fe200057a1670 */
[----:B------:R-:W-:Y:S01]  /*73c0*/  @!P3 STG.E.U8 desc[UR50][R6.64+0x9], R95 ;  /* 0x0000095f0600b986 */ /* 0x000fe2000c101132 */
[----:B------:R-:W-:Y:S01]  /*73d0*/  ISETP.GE.AND P3, PT, R10, 0x1a, PT ;  /* 0x0000001a0a00780c */ /* 0x000fe20003f66270 */
[-C--:B------:R-:W-:Y:S01]  /*73e0*/  @!P4 IMAD R99, R99, R104.reuse, RZ ;  /* 0x000000686363c224 */ /* 0x080fe200078e02ff */
[C---:B------:R-:W-:Y:S01]  /*73f0*/  ISETP.LT.OR P2, PT, R0.reuse, 0x9, !P2 ;  /* 0x000000090000780c */ /* 0x040fe20005741670 */
[----:B------:R-:W-:Y:S01]  /*7400*/  @!P6 STG.E.U8 desc[UR50][R4.64+0x11], R97 ;  /* 0x000011610400e986 */ /* 0x000fe2000c101132 */
[----:B------:R-:W-:Y:S01]  /*7410*/  ISETP.LT.OR P6, PT, R0, 0x1, !P3 ;  /* 0x000000010000780c */ /* 0x000fe20005fc1670 */
[----:B0-----:R-:W-:Y:S01]  /*7420*/  @!P1 IMAD R3, R98, R104, RZ ;  /* 0x0000006862039224 */ /* 0x001fe200078e02ff */
[----:B------:R-:W-:Y:S01]  /*7430*/  ISETP.LT.OR P3, PT, R0, 0x9, !P3 ;  /* 0x000000090000780c */ /* 0x000fe20005f61670 */
[----:B------:R0:W-:Y:S01]  /*7440*/  @!P0 STG.E.U8 desc[UR50][R4.64+0x10], R9 ;  /* 0x0000100904008986 */ /* 0x0001e2000c101132 */
[----:B------:R-:W-:-:S03]  /*7450*/  ISETP.GE.AND P0, PT, R10, 0x21, PT ;  /* 0x000000210a00780c */ /* 0x000fc60003f06270 */
[----:B------:R-:W-:Y:S01]  /*7460*/  @!P5 IMAD R11, R100, R104, RZ ;  /* 0x00000068640bd224 */ /* 0x000fe200078e02ff */
[----:B------:R1:W-:Y:S01]  /*7470*/  @!P1 STG.E.U8 desc[UR50][R6.64+0x10], R3 ;  /* 0x0000100306009986 */ /* 0x0003e2000c101132 */
[----:B------:R-:W-:-:S03]  /*7480*/  ISETP.GE.AND P1, PT, R10, 0x22, PT ;  /* 0x000000220a00780c */ /* 0x000fc60003f26270 */
[----:B------:R-:W-:Y:S01]  /*7490*/  @!P4 STG.E.U8 desc[UR50][R6.64+0x11], R99 ;  /* 0x000011630600c986 */ /* 0x000fe2000c101132 */
[C---:B------:R-:W-:Y:S01]  /*74a0*/  ISETP.LT.OR P4, PT, R0.reuse, 0x1, !P0 ;  /* 0x000000010000780c */ /* 0x040fe20004781670 */
[-C--:B------:R-:W-:Y:S01]  /*74b0*/  @!P6 IMAD R101, R101, R104.reuse, RZ ;  /* 0x000000686565e224 */ /* 0x080fe200078e02ff */
[C---:B------:R-:W-:Y:S01]  /*74c0*/  ISETP.LT.OR P0, PT, R0.reuse, 0x9, !P0 ;  /* 0x000000090000780c */ /* 0x040fe20004701670 */
[----:B------:R2:W-:Y:S01]  /*74d0*/  @!P5 STG.E.U8 desc[UR50][R4.64+0x18], R11 ;  /* 0x0000180b0400d986 */ /* 0x0005e2000c101132 */
[----:B------:R-:W-:Y:S01]  /*74e0*/  ISETP.LT.OR P5, PT, R0, 0x1, !P1 ;  /* 0x000000010000780c */ /* 0x000fe20004fa1670 */
[-C--:B0-----:R-:W-:Y:S01]  /*74f0*/  @!P2 IMAD R9, R102, R104.reuse, RZ ;  /* 0x000000686609a224 */ /* 0x081fe200078e02ff */
[----:B------:R-:W-:Y:S01]  /*7500*/  ISETP.LT.OR P1, PT, R0, 0x9, !P1 ;  /* 0x000000090000780c */ /* 0x000fe20004f21670 */
[-C--:B------:R-:W-:Y:S01]  /*7510*/  @!P3 IMAD R103, R103, R104.reuse, RZ ;  /* 0x000000686767b224 */ /* 0x080fe200078e02ff */
[----:B------:R-:W-:Y:S04]  /*7520*/  @!P6 STG.E.U8 desc[UR50][R4.64+0x19], R101 ;  /* 0x000019650400e986 */ /* 0x000fe8000c101132 */
[----:B------:R0:W-:Y:S01]  /*7530*/  @!P2 STG.E.U8 desc[UR50][R6.64+0x18], R9 ;  /* 0x000018090600a986 */ /* 0x0001e2000c101132 */
[-C--:B-1----:R-:W-:Y:S01]  /*7540*/  @!P4 IMAD R3, R72, R104.reuse, RZ ;  /* 0x000000684803c224 */ /* 0x082fe200078e02ff */
[----:B------:R-:W-:Y:S01]  /*7550*/  ISETP.GE.AND P2, PT, R10, 0x29, PT ;  /* 0x000000290a00780c */ /* 0x000fe20003f46270 */
[-C--:B--2---:R-:W-:Y:S01]  /*7560*/  @!P0 IMAD R11, R74, R104.reuse, RZ ;  /* 0x000000684a0b8224 */ /* 0x084fe200078e02ff */
[----:B------:R-:W-:Y:S01]  /*7570*/  @!P3 STG.E.U8 desc[UR50][R6.64+0x19], R103 ;  /* 0x000019670600b986 */ /* 0x000fe2000c101132 */
[----:B------:R-:W-:Y:S01]  /*7580*/  ISETP.GE.AND P3, PT, R10, 0x2a, PT ;  /* 0x0000002a0a00780c */ /* 0x000fe20003f66270 */
[-C--:B------:R-:W-:Y:S01]  /*7590*/  @!P5 IMAD R73, R73, R104.reuse, RZ ;  /* 0x000000684949d224 */ /* 0x080fe200078e02ff */
[C---:B------:R-:W-:Y:S01]  /*75a0*/  ISETP.LT.OR P6, PT, R0.reuse, 0x1, !P2 ;  /* 0x000000010000780c */ /* 0x040fe200057c1670 */
[----:B------:R1:W-:Y:S01]  /*75b0*/  @!P4 STG.E.U8 desc[UR50][R4.64+0x20], R3 ;  /* 0x000020030400c986 */ /* 0x0003e2000c101132 */
[C---:B------:R-:W-:Y:S01]  /*75c0*/  ISETP.LT.OR P4, PT, R0.reuse, 0x1, !P3 ;  /* 0x000000010000780c */ /* 0x040fe20005f81670 */
[----:B------:R-:W-:Y:S01]  /*75d0*/  @!P1 IMAD R75, R75, R104, RZ ;  /* 0x000000684b4b9224 */ /* 0x000fe200078e02ff */
[C---:B------:R-:W-:Y:S01]  /*75e0*/  ISETP.LT.OR P2, PT, R0.reuse, 0x9, !P2 ;  /* 0x000000090000780c */ /* 0x040fe20005741670 */
[----:B------:R-:W-:Y:S01]  /*75f0*/  @!P5 STG.E.U8 desc[UR50][R4.64+0x21], R73 ;  /* 0x000021490400d986 */ /* 0x000fe2000c101132 */
[----:B------:R-:W-:-:S02]  /*7600*/  ISETP.LT.OR P3, PT, R0, 0x9, !P3 ;  /* 0x000000090000780c */ /* 0x000fc40005f61670 */
[C---:B------:R-:W-:Y:S01]  /*7610*/  ISETP.GE.AND P5, PT, R10.reuse, 0x32, PT ;  /* 0x000000320a00780c */ /* 0x040fe20003fa6270 */
[----:B------:R2:W-:Y:S01]  /*7620*/  @!P0 STG.E.U8 desc[UR50][R6.64+0x20], R11 ;  /* 0x0000200b06008986 */ /* 0x0005e2000c101132 */
[----:B------:R-:W-:-:S03]  /*7630*/  ISETP.GE.AND P0, PT, R10, 0x31, PT ;  /* 0x000000310a00780c */ /* 0x000fc60003f06270 */
[----:B------:R-:W-:Y:S01]  /*7640*/  @!P1 STG.E.U8 desc[UR50][R6.64+0x21], R75 ;  /* 0x0000214b06009986 */ /* 0x000fe2000c101132 */
[----:B------:R-:W-:Y:S01]  /*7650*/  ISETP.LT.OR P1, PT, R0, 0x1, !P0 ;  /* 0x000000010000780c */ /* 0x000fe20004721670 */
[-C--:B0-----:R-:W-:Y:S01]  /*7660*/  @!P6 IMAD R9, R76, R104.reuse, RZ ;  /* 0x000000684c09e224 */ /* 0x081fe200078e02ff */
[----:B------:R-:W-:Y:S01]  /*7670*/  ISETP.LT.OR P0, PT, R0, 0x9, !P0 ;  /* 0x000000090000780c */ /* 0x000fe20004701670 */
[-C--:B------:R-:W-:Y:S02]  /*7680*/  @!P4 IMAD R77, R77, R104.reuse, RZ ;  /* 0x000000684d4dc224 */ /* 0x080fe400078e02ff */
[-C--:B-1----:R-:W-:Y:S01]  /*7690*/  @!P2 IMAD R3, R78, R104.reuse, RZ ;  /* 0x000000684e03a224 */ /* 0x082fe200078e02ff */
[----:B------:R0:W-:Y:S01]  /*76a0*/  @!P6 STG.E.U8 desc[UR50][R4.64+0x28], R9 ;  /* 0x000028090400e986 */ /* 0x0001e2000c101132 */
[----:B------:R-:W-:Y:S01]  /*76b0*/  @!P3 IMAD R79, R79, R104, RZ ;  /* 0x000000684f4fb224 */ /* 0x000fe200078e02ff */
[----:B------:R-:W-:Y:S02]  /*76c0*/  ISETP.LT.OR P6, PT, R0, 0x1, !P5 ;  /* 0x000000010000780c */ /* 0x000fe40006fc1670 */
[----:B------:R-:W-:Y:S01]  /*76d0*/  @!P4 STG.E.U8 desc[UR50][R4.64+0x29], R77 ;  /* 0x0000294d0400c986 */ /* 0x000fe2000c101132 */
[----:B------:R-:W-:-:S03]  /*76e0*/  ISETP.GE.AND P4, PT, R10, 0x39, PT ;  /* 0x000000390a00780c */ /* 0x000fc60003f86270 */
[----:B------:R1:W-:Y:S01]  /*76f0*/  @!P2 STG.E.U8 desc[UR50][R6.64+0x28], R3 ;  /* 0x000028030600a986 */ /* 0x0003e2000c101132 */
[----:B------:R-:W-:Y:S01]  /*7700*/  ISETP.LT.OR P2, PT, R0, 0x9, !P5 ;  /* 0x000000090000780c */ /* 0x000fe20006f41670 */
[-C--:B--2---:R-:W-:Y:S01]  /*7710*/  @!P0 IMAD R11, R82, R104.reuse, RZ ;  /* 0x00000068520b8224 */ /* 0x084fe200078e02ff */
[----:B------:R-:W-:Y:S01]  /*7720*/  ISETP.LT.OR P5, PT, R0, 0x1, !P4 ;  /* 0x000000010000780c */ /* 0x000fe200067a1670 */
[-C--:B0-----:R-:W-:Y:S01]  /*7730*/  @!P1 IMAD R9, R80, R104.reuse, RZ ;  /* 0x0000006850099224 */ /* 0x081fe200078e02ff */
[----:B------:R-:W-:Y:S01]  /*7740*/  @!P3 STG.E.U8 desc[UR50][R6.64+0x29], R79 ;  /* 0x0000294f0600b986 */ /* 0x000fe2000c101132 */
[----:B------:R-:W-:Y:S01]  /*7750*/  ISETP.GE.AND P3, PT, R10, 0x3a, PT ;  /* 0x0000003a0a00780c */ /* 0x000fe20003f66270 */
[----:B------:R-:W-:Y:S01]  /*7760*/  @!P6 IMAD R81, R81, R104, RZ ;  /* 0x000000685151e224 */ /* 0x000fe200078e02ff */
[C---:B------:R-:W-:Y:S01]  /*7770*/  ISETP.LT.OR P4, PT, R0.reuse, 0x9, !P4 ;  /* 0x000000090000780c */ /* 0x040fe20006781670 */
[----:B------:R0:W-:Y:S01]  /*7780*/  @!P1 STG.E.U8 desc[UR50][R4.64+0x30], R9 ;  /* 0x0000300904009986 */ /* 0x0001e2000c101132 */
[----:B------:R-:W-:-:S02]  /*7790*/  ISETP.LT.OR P1, PT, R0, 0x1, !P3 ;  /* 0x000000010000780c */ /* 0x000fc40005f21670 */
[----:B------:R-:W-:Y:S01]  /*77a0*/  ISETP.LT.OR P3, PT, R0, 0x9, !P3 ;  /* 0x000000090000780c */ /* 0x000fe20005f61670 */
[----:B------:R-:W-:Y:S01]  /*77b0*/  @!P6 STG.E.U8 desc[UR50][R4.64+0x31], R81 ;  /* 0x000031510400e986 */ /* 0x000fe2000c101132 */
[-C--:B------:R-:W-:Y:S01]  /*77c0*/  @!P2 IMAD R83, R83, R104.reuse, RZ ;  /* 0x000000685353a224 */ /* 0x080fe200078e02ff */
[----:B------:R-:W-:Y:S01]  /*77d0*/  ISETP.GE.AND P6, PT, R10, 0x42, PT ;  /* 0x000000420a00780c */ /* 0x000fe20003fc6270 */
[----:B-1----:R-:W-:Y:S01]  /*77e0*/  @!P5 IMAD R3, R84, R104, RZ ;  /* 0x000000685403d224 */ /* 0x002fe200078e02ff */
[----:B------:R-:W-:Y:S01]  /*77f0*/  @!P0 STG.E.U8 desc[UR50][R6.64+0x30], R11 ;  /* 0x0000300b06008986 */ /* 0x000fe2000c101132 */
[----:B------:R-:W-:-:S03]  /*7800*/  ISETP.GE.AND P0, PT, R10, 0x41, PT ;  /* 0x000000410a00780c */ /* 0x000fc60003f06270 */
[----:B------:R-:W-:Y:S01]  /*7810*/  @!P2 STG.E.U8 desc[UR50][R6.64+0x31], R83 ;  /* 0x000031530600a986 */ /* 0x000fe2000c101132 */
[-C--:B0-----:R-:W-:Y:S01]  /*7820*/  @!P4 IMAD R9, R86, R104.reuse, RZ ;  /* 0x000000685609c224 */ /* 0x081fe200078e02ff */
[C---:B------:R-:W-:Y:S01]  /*7830*/  ISETP.LT.OR P2, PT, R0.reuse, 0x1, !P0 ;  /* 0x000000010000780c */ /* 0x040fe20004741670 */
[-C--:B------:R-:W-:Y:S01]  /*7840*/  @!P1 IMAD R85, R85, R104.reuse, RZ ;  /* 0x0000006855559224 */ /* 0x080fe200078e02ff */
[----:B------:R0:W-:Y:S01]  /*7850*/  @!P5 STG.E.U8 desc[UR50][R4.64+0x38], R3 ;  /* 0x000038030400d986 */ /* 0x0001e2000c101132 */
[C---:B------:R-:W-:Y:S01]  /*7860*/  ISETP.LT.OR P5, PT, R0.reuse, 0x1, !P6 ;  /* 0x000000010000780c */ /* 0x040fe200077a1670 */
[----:B------:R-:W-:Y:S01]  /*7870*/  @!P3 IMAD R87, R87, R104, RZ ;  /* 0x000000685757b224 */ /* 0x000fe200078e02ff */
[----:B------:R-:W-:Y:S01]  /*7880*/  ISETP.LT.OR P0, PT, R0, 0x9, !P0 ;  /* 0x000000090000780c */ /* 0x000fe20004701670 */
[----:B------:R-:W-:Y:S01]  /*7890*/  @!P1 STG.E.U8 desc[UR50][R4.64+0x39], R85 ;  /* 0x0000395504009986 */ /* 0x000fe2000c101132 */
[----:B------:R-:W-:-:S03]  /*78a0*/  ISETP.GE.AND P1, PT, R10, 0x49, PT ;  /* 0x000000490a00780c */ /* 0x000fc60003f26270 */
[----:B------:R1:W-:Y:S01]  /*78b0*/  @!P4 STG.E.U8 desc[UR50][R6.64+0x38], R9 ;  /* 0x000038090600c986 */ /* 0x0003e2000c101132 */
[C---:B------:R-:W-:Y:S02]  /*78c0*/  ISETP.LT.OR P4, PT, R0.reuse, 0x9, !P6 ;  /* 0x000000090000780c */ /* 0x040fe40007781670 */
[----:B------:R-:W-:Y:S01]  /*78d0*/  ISETP.LT.OR P6, PT, R0, 0x1, !P1 ;  /* 0x000000010000780c */ /* 0x000fe20004fc1670 */
[----:B------:R-:W-:Y:S01]  /*78e0*/  @!P3 STG.E.U8 desc[UR50][R6.64+0x39], R87 ;  /* 0x000039570600b986 */ /* 0x000fe2000c101132 */
[----:B------:R-:W-:Y:S01]  /*78f0*/  ISETP.GE.AND P3, PT, R10, 0x4a, PT ;  /* 0x0000004a0a00780c */ /* 0x000fe20003f66270 */
[-C--:B------:R-:W-:Y:S01]  /*7900*/  @!P5 IMAD R57, R57, R104.reuse, RZ ;  /* 0x000000683939d224 */ /* 0x080fe200078e02ff */
[----:B------:R-:W-:Y:S01]  /*7910*/  ISETP.LT.OR P1, PT, R0, 0x9, !P1 ;  /* 0x000000090000780c */ /* 0x000fe20004f21670 */
[-C--:B0-----:R-:W-:Y:S02]  /*7920*/  @!P2 IMAD R3, R56, R104.reuse, RZ ;  /* 0x000000683803a224 */ /* 0x081fe400078e02ff */
[----:B------:R-:W-:Y:S01]  /*7930*/  @!P0 IMAD R11, R58, R104, RZ ;  /* 0x000000683a0b8224 */ /* 0x000fe200078e02ff */
[----:B------:R-:W-:Y:S01]  /*7940*/  @!P5 STG.E.U8 desc[UR50][R4.64+0x41], R57 ;  /* 0x000041390400d986 */ /* 0x000fe2000c101132 */
[----:B------:R-:W-:-:S02]  /*7950*/  ISETP.LT.OR P5, PT, R0, 0x1, !P3 ;  /* 0x000000010000780c */ /* 0x000fc40005fa1670 */
[-C--:B------:R-:W-:Y:S01]  /*7960*/  @!P4 IMAD R59, R59, R104.reuse, RZ ;  /* 0x000000683b3bc224 */ /* 0x080fe200078e02ff */
[----:B------:R0:W-:Y:S01]  /*7970*/  @!P2 STG.E.U8 desc[UR50][R4.64+0x40], R3 ;  /* 0x000040030400a986 */ /* 0x0001e2000c101132 */
[-C--:B-1----:R-:W-:Y:S01]  /*7980*/  @!P6 IMAD R9, R60, R104.reuse, RZ ;  /* 0x000000683c09e224 */ /* 0x082fe200078e02ff */
[----:B------:R-:W-:Y:S02]  /*7990*/  ISETP.LT.OR P3, PT, R0, 0x9, !P3 ;  /* 0x000000090000780c */ /* 0x000fe40005f61670 */
[----:B------:R-:W-:Y:S01]  /*79a0*/  @!P0 STG.E.U8 desc[UR50][R6.64+0x40], R11 ;  /* 0x0000400b06008986 */ /* 0x000fe2000c101132 */
[C---:B------:R-:W-:Y:S02]  /*79b0*/  ISETP.GE.AND P0, PT, R10.reuse, 0x51, PT ;  /* 0x000000510a00780c */ /* 0x040fe40003f06270 */
[----:B------:R-:W-:Y:S01]  /*79c0*/  ISETP.GE.AND P2, PT, R10, 0x52, PT ;  /* 0x000000520a00780c */ /* 0x000fe20003f46270 */
[----:B------:R-:W-:Y:S02]  /*79d0*/  @!P4 STG.E.U8 desc[UR50][R6.64+0x41], R59 ;  /* 0x0000413b0600c986 */ /* 0x000fe4000c101132 */
[-C--:B------:R-:W-:Y:S01]  /*79e0*/  @!P5 IMAD R61, R61, R104.reuse, RZ ;  /* 0x000000683d3dd224 */ /* 0x080fe200078e02ff */
[C---:B------:R-:W-:Y:S01]  /*79f0*/  ISETP.LT.OR P4, PT, R0.reuse, 0x1, !P2 ;  /* 0x000000010000780c */ /* 0x040fe20005781670 */
[----:B------:R1:W-:Y:S01]  /*7a00*/  @!P6 STG.E.U8 desc[UR50][R4.64+0x48], R9 ;  /* 0x000048090400e986 */ /* 0x0003e2000c101132 */
[----:B------:R-:W-:Y:S01]  /*7a10*/  ISETP.LT.OR P6, PT, R0, 0x1, !P0 ;  /* 0x000000010000780c */ /* 0x000fe200047c1670 */
[-C--:B0-----:R-:W-:Y:S01]  /*7a20*/  @!P1 IMAD R3, R62, R104.reuse, RZ ;  /* 0x000000683e039224 */ /* 0x081fe200078e02ff */
[----:B------:R-:W-:Y:S01]  /*7a30*/  ISETP.LT.OR P0, PT, R0, 0x9, !P0 ;  /* 0x000000090000780c */ /* 0x000fe20004701670 */
[----:B------:R-:W-:Y:S01]  /*7a40*/  @!P3 IMAD R63, R63, R104, RZ ;  /* 0x000000683f3fb224 */ /* 0x000fe200078e02ff */
[----:B------:R-:W-:Y:S01]  /*7a50*/  @!P5 STG.E.U8 desc[UR50][R4.64+0x49], R61 ;  /* 0x0000493d0400d986 */ /* 0x000fe2000c101132 */
[----:B------:R-:W-:-:S02]  /*7a60*/  ISETP.GE.AND P5, PT, R10, 0x59, PT ;  /* 0x000000590a00780c */ /* 0x000fc40003fa6270 */
[C---:B------:R-:W-:Y:S01]  /*7a70*/  ISETP.LT.OR P2, PT, R0.reuse, 0x9, !P2 ;  /* 0x000000090000780c */ /* 0x040fe20005741670 */
[----:B------:R-:W-:Y:S01]  /*7a80*/  @!P3 STG.E.U8 desc[UR50][R6.64+0x49], R63 ;  /* 0x0000493f0600b986 */ /* 0x000fe2000c101132 */
[----:B------:R-:W-:Y:S02]  /*7a90*/  ISETP.LT.OR P3, PT, R0, 0x1, !P5 ;  /* 0x000000010000780c */ /* 0x000fe40006f61670 */
[-C--:B------:R-:W-:Y:S01]  /*7aa0*/  @!P4 IMAD R65, R65, R104.reuse, RZ ;  /* 0x000000684141c224 */ /* 0x080fe200078e02ff */
[----:B------:R0:W-:Y:S01]  /*7ab0*/  @!P1 STG.E.U8 desc[UR50][R6.64+0x48], R3 ;  /* 0x0000480306009986 */ /* 0x0001e2000c101132 */
[-C--:B-1----:R-:W-:Y:S01]  /*7ac0*/  @!P6 IMAD R9, R64, R104.reuse, RZ ;  /* 0x000000684009e224 */ /* 0x082fe200078e02ff */
[----:B------:R-:W-:Y:S01]  /*7ad0*/  ISETP.GE.AND P1, PT, R10, 0x5a, PT ;  /* 0x0000005a0a00780c */ /* 0x000fe20003f26270 */
[----:B------:R-:W-:Y:S01]  /*7ae0*/  @!P0 IMAD R11, R66, R104, RZ ;  /* 0x00000068420b8224 */ /* 0x000fe200078e02ff */
[----:B------:R-:W-:Y:S01]  /*7af0*/  @!P4 STG.E.U8 desc[UR50][R4.64+0x51], R65 ;  /* 0x000051410400c986 */ /* 0x000fe2000c101132 */
[----:B------:R-:W-:-:S03]  /*7b00*/  ISETP.LT.OR P5, PT, R0, 0x9, !P5 ;  /* 0x000000090000780c */ /* 0x000fc60006fa1670 */
[----:B------:R1:W-:Y:S01]  /*7b10*/  @!P6 STG.E.U8 desc[UR50][R4.64+0x50], R9 ;  /* 0x000050090400e986 */ /* 0x0003e2000c101132 */
[C---:B------:R-:W-:Y:S01]  /*7b20*/  ISETP.LT.OR P6, PT, R0.reuse, 0x1, !P1 ;  /* 0x000000010000780c */ /* 0x040fe20004fc1670 */
[-C--:B------:R-:W-:Y:S01]  /*7b30*/  @!P2 IMAD R67, R67, R104.reuse, RZ ;  /* 0x000000684343a224 */ /* 0x080fe200078e02ff */
[----:B------:R-:W-:Y:S01]  /*7b40*/  ISETP.LT.OR P1, PT, R0, 0x9, !P1 ;  /* 0x000000090000780c */ /* 0x000fe20004f21670 */
[----:B------:R2:W-:Y:S01]  /*7b50*/  @!P0 STG.E.U8 desc[UR50][R6.64+0x50], R11 ;  /* 0x0000500b06008986 */ /* 0x0005e2000c101132 */
[----:B------:R-:W-:Y:S01]  /*7b60*/  ISETP.GE.AND P0, PT, R10, 0x61, PT ;  /* 0x000000610a00780c */ /* 0x000fe20003f06270 */
[-C--:B0-----:R-:W-:Y:S02]  /*7b70*/  @!P3 IMAD R3, R68, R104.reuse, RZ ;  /* 0x000000684403b224 */ /* 0x081fe400078e02ff */
[----:B------:R-:W-:Y:S01]  /*7b80*/  @!P2 STG.E.U8 desc[UR50][R6.64+0x51], R67 ;  /* 0x000051430600a986 */ /* 0x000fe2000c101132 */
[----:B------:R-:W-:Y:S02]  /*7b90*/  ISETP.LT.OR P4, PT, R0, 0x1, !P0 ;  /* 0x000000010000780c */ /* 0x000fe40004781670 */
[----:B------:R-:W-:Y:S01]  /*7ba0*/  ISETP.GE.AND P2, PT, R10, 0x62, PT ;  /* 0x000000620a00780c */ /* 0x000fe20003f46270 */
[----:B------:R0:W-:Y:S01]  /*7bb0*/  @!P3 STG.E.U8 desc[UR50][R4.64+0x58], R3 ;  /* 0x000058030400b986 */ /* 0x0001e2000c101132 */
[C---:B------:R-:W-:Y:S01]  /*7bc0*/  ISETP.LT.OR P0, PT, R0.reuse, 0x9, !P0 ;  /* 0x000000090000780c */ /* 0x040fe20004701670 */
[-C--:B------:R-:W-:Y:S01]  /*7bd0*/  @!P6 IMAD R69, R69, R104.reuse, RZ ;  /* 0x000000684545e224 */ /* 0x080fe200078e02ff */
[C---:B------:R-:W-:Y:S01]  /*7be0*/  ISETP.LT.OR P3, PT, R0.reuse, 0x1, !P2 ;  /* 0x000000010000780c */ /* 0x040fe20005761670 */
[-C--:B------:R-:W-:Y:S01]  /*7bf0*/  @!P1 IMAD R71, R71, R104.reuse, RZ ;  /* 0x0000006847479224 */ /* 0x080fe200078e02ff */
[----:B------:R-:W-:Y:S01]  /*7c00*/  ISETP.LT.OR P2, PT, R0, 0x9, !P2 ;  /* 0x000000090000780c */ /* 0x000fe20005741670 */
[----:B-1----:R-:W-:Y:S01]  /*7c10*/  @!P5 IMAD R9, R70, R104, RZ ;  /* 0x000000684609d224 */ /* 0x002fe200078e02ff */
[----:B------:R-:W-:Y:S01]  /*7c20*/  @!P6 STG.E.U8 desc[UR50][R4.64+0x59], R69 ;  /* 0x000059450400e986 */ /* 0x000fe2000c101132 */
[----:B------:R-:W-:-:S02]  /*7c30*/  ISETP.GE.AND P6, PT, R10, 0x69, PT ;  /* 0x000000690a00780c */ /* 0x000fc40003fc6270 */
[-C--:B--2---:R-:W-:Y:S01]  /*7c40*/  @!P4 IMAD R11, R40, R104.reuse, RZ ;  /* 0x00000068280bc224 */ /* 0x084fe200078e02ff */
[----:B------:R-:W-:Y:S01]  /*7c50*/  @!P1 STG.E.U8 desc[UR50][R6.64+0x59], R71 ;  /* 0x0000594706009986 */ /* 0x000fe2000c101132 */
[----:B------:R-:W-:Y:S02]  /*7c60*/  ISETP.GE.AND P1, PT, R10, 0x6a, PT ;  /* 0x0000006a0a00780c */ /* 0x000fe40003f26270 */
[-C--:B0-----:R-:W-:Y:S01]  /*7c70*/  @!P0 IMAD R3, R42, R104.reuse, RZ ;  /* 0x000000682a038224 */ /* 0x081fe200078e02ff */
[----:B------:R0:W-:Y:S01]  /*7c80*/  @!P5 STG.E.U8 desc[UR50][R6.64+0x58], R9 ;  /* 0x000058090600d986 */ /* 0x0001e2000c101132 */
[C---:B------:R-:W-:Y:S01]  /*7c90*/  ISETP.LT.OR P5, PT, R0.reuse, 0x1, !P6 ;  /* 0x000000010000780c */ /* 0x040fe200077a1670 */
[-C--:B------:R-:W-:Y:S01]  /*7ca0*/  @!P3 IMAD R41, R41, R104.reuse, RZ ;  /* 0x000000682929b224 */ /* 0x080fe200078e02ff */
[C---:B------:R-:W-:Y:S01]  /*7cb0*/  ISETP.LT.OR P6, PT, R0.reuse, 0x9, !P6 ;  /* 0x000000090000780c */ /* 0x040fe200077c1670 */
[----:B------:R-:W-:Y:S01]  /*7cc0*/  @!P4 STG.E.U8 desc[UR50][R4.64+0x60], R11 ;  /* 0x0000600b0400c986 */ /* 0x000fe2000c101132 */
[C---:B------:R-:W-:Y:S01]  /*7cd0*/  ISETP.LT.OR P4, PT, R0.reuse, 0x1, !P1 ;  /* 0x000000010000780c */ /* 0x040fe20004f81670 */
[-C--:B------:R-:W-:Y:S01]  /*7ce0*/  @!P2 IMAD R43, R43, R104.reuse, RZ ;  /* 0x000000682b2ba224 */ /* 0x080fe200078e02ff */
[----:B------:R-:W-:Y:S01]  /*7cf0*/  ISETP.LT.OR P1, PT, R0, 0x9, !P1 ;  /* 0x000000090000780c */ /* 0x000fe20004f21670 */
[----:B------:R-:W-:Y:S04]  /*7d00*/  @!P3 STG.E.U8 desc[UR50][R4.64+0x61], R41 ;  /* 0x000061290400b986 */ /* 0x000fe8000c101132 */
[----:B------:R1:W-:Y:S01]  /*7d10*/  @!P0 STG.E.U8 desc[UR50][R6.64+0x60], R3 ;  /* 0x0000600306008986 */ /* 0x0003e2000c101132 */
[----:B------:R-:W-:Y:S01]  /*7d20*/  ISETP.GE.AND P0, PT, R10, 0x71, PT ;  /* 0x000000710a00780c */ /* 0x000fe20003f06270 */
[----:B0-----:R-:W-:-:S02]  /*7d30*/  @!P5 IMAD R9, R44, R104, RZ ;  /* 0x000000682c09d224 */ /* 0x001fc400078e02ff */
[----:B------:R-:W-:Y:S01]  /*7d40*/  @!P2 STG.E.U8 desc[UR50][R6.64+0x61], R43 ;  /* 0x0000612b0600a986 */ /* 0x000fe2000c101132 */
[----:B------:R-:W-:Y:S01]  /*7d50*/  ISETP.GE.AND P2, PT, R10, 0x72, PT ;  /* 0x000000720a00780c */ /* 0x000fe20003f46270 */
[-C--:B------:R-:W-:Y:S01]  /*7d60*/  @!P4 IMAD R45, R45, R104.reuse, RZ ;  /* 0x000000682d2dc224 */ /* 0x080fe200078e02ff */
[C---:B------:R-:W-:Y:S01]  /*7d70*/  ISETP.LT.OR P3, PT, R0.reuse, 0x1, !P0 ;  /* 0x000000010000780c */ /* 0x040fe20004761670 */
[----:B------:R0:W-:Y:S01]  /*7d80*/  @!P5 STG.E.U8 desc[UR50][R4.64+0x68], R9 ;  /* 0x000068090400d986 */ /* 0x0001e2000c101132 */
[C---:B------:R-:W-:Y:S01]  /*7d90*/  ISETP.LT.OR P5, PT, R0.reuse, 0x1, !P2 ;  /* 0x000000010000780c */ /* 0x040fe200057a1670 */
[-C--:B------:R-:W-:Y:S01]  /*7da0*/  @!P1 IMAD R47, R47, R104.reuse, RZ ;  /* 0x000000682f2f9224 */ /* 0x080fe200078e02ff */
[----:B------:R-:W-:Y:S01]  /*7db0*/  ISETP.LT.OR P0, PT, R0, 0x9, !P0 ;  /* 0x000000090000780c */ /* 0x000fe20004701670 */
[----:B-1----:R-:W-:Y:S01]  /*7dc0*/  @!P6 IMAD R3, R46, R104, RZ ;  /* 0x000000682e03e224 */ /* 0x002fe200078e02ff */
[----:B------:R-:W-:Y:S01]  /*7dd0*/  @!P4 STG.E.U8 desc[UR50][R4.64+0x69], R45 ;  /* 0x0000692d0400c986 */ /* 0x000fe2000c101132 */
[----:B------:R-:W-:-:S02]  /*7de0*/  ISETP.GE.AND P4, PT, R10, 0x79, PT ;  /* 0x000000790a00780c */ /* 0x000fc40003f86270 */
[C---:B------:R-:W-:Y:S01]  /*7df0*/  ISETP.LT.OR P2, PT, R0.reuse, 0x9, !P2 ;  /* 0x000000090000780c */ /* 0x040fe20005741670 */
[----:B------:R1:W-:Y:S01]  /*7e00*/  @!P6 STG.E.U8 desc[UR50][R6.64+0x68], R3 ;  /* 0x000068030600e986 */ /* 0x0003e2000c101132 */
[----:B------:R-:W-:Y:S02]  /*7e10*/  ISETP.LT.OR P6, PT, R0, 0x1, !P4 ;  /* 0x000000010000780c */ /* 0x000fe400067c1670 */
[-C--:B------:R-:W-:Y:S01]  /*7e20*/  @!P3 IMAD R11, R48, R104.reuse, RZ ;  /* 0x00000068300bb224 */ /* 0x080fe200078e02ff */
[----:B------:R-:W-:Y:S01]  /*7e30*/  @!P1 STG.E.U8 desc[UR50][R6.64+0x69], R47 ;  /* 0x0000692f06009986 */ /* 0x000fe2000c101132 */
[-C--:B------:R-:W-:Y:S01]  /*7e40*/  @!P5 IMAD R49, R49, R104.reuse, RZ ;  /* 0x000000683131d224 */ /* 0x080fe200078e02ff */
[----:B------:R-:W-:Y:S01]  /*7e50*/  ISETP.GE.AND P1, PT, R10, 0x81, PT ;  /* 0x000000810a00780c */ /* 0x000fe20003f26270 */
[----:B0-----:R-:W-:Y:S01]  /*7e60*/  @!P0 IMAD R9, R50, R104, RZ ;  /* 0x0000006832098224 */ /* 0x001fe200078e02ff */
[----:B------:R0:W-:Y:S01]  /*7e70*/  @!P3 STG.E.U8 desc[UR50][R4.64+0x70], R11 ;  /* 0x0000700b0400b986 */ /* 0x0001e2000c101132 */
[----:B------:R-:W-:-:S02]  /*7e80*/  ISETP.GE.AND P3, PT, R10, 0x7a, PT ;  /* 0x0000007a0a00780c */ /* 0x000fc40003f66270 */
[C---:B------:R-:W-:Y:S01]  /*7e90*/  ISETP.LT.OR P4, PT, R0.reuse, 0x9, !P4 ;  /* 0x000000090000780c */ /* 0x040fe20006781670 */
[-C--:B------:R-:W-:Y:S01]  /*7ea0*/  @!P2 IMAD R51, R51, R104.reuse, RZ ;  /* 0x000000683333a224 */ /* 0x080fe200078e02ff */
[----:B------:R-:W-:Y:S01]  /*7eb0*/  @!P5 STG.E.U8 desc[UR50][R4.64+0x71], R49 ;  /* 0x000071310400d986 */ /* 0x000fe2000c101132 */
[----:B------:R-:W-:Y:S01]  /*7ec0*/  ISETP.LT.OR P5, PT, R0, 0x1, !P3 ;  /* 0x000000010000780c */ /* 0x000fe20005fa1670 */
[----:B-1----:R-:W-:Y:S01]  /*7ed0*/  @!P6 IMAD R3, R52, R104, RZ ;  /* 0x000000683403e224 */ /* 0x002fe200078e02ff */
[C---:B------:R-:W-:Y:S01]  /*7ee0*/  ISETP.LT.OR P3, PT, R0.reuse, 0x9, !P3 ;  /* 0x000000090000780c */ /* 0x040fe20005f61670 */
[----:B------:R1:W-:Y:S01]  /*7ef0*/  @!P0 STG.E.U8 desc[UR50][R6.64+0x70], R9 ;  /* 0x0000700906008986 */ /* 0x0003e2000c101132 */
[C---:B------:R-:W-:Y:S02]  /*7f00*/  ISETP.LT.OR P0, PT, R0.reuse, 0x1, !P1 ;  /* 0x000000010000780c */ /* 0x040fe40004f01670 */
[----:B------:R-:W-:Y:S01]  /*7f10*/  ISETP.LT.OR P1, PT, R0, 0x9, !P1 ;  /* 0x000000090000780c */ /* 0x000fe20004f21670 */
[----:B------:R-:W-:Y:S01]  /*7f20*/  @!P2 STG.E.U8 desc[UR50][R6.64+0x71], R51 ;  /* 0x000071330600a986 */ /* 0x000fe2000c101132 */
[----:B------:R-:W-:-:S02]  /*7f30*/  ISETP.GE.AND P2, PT, R10, 0x82, PT ;  /* 0x000000820a00780c */ /* 0x000fc40003f46270 */
[-C--:B0-----:R-:W-:Y:S01]  /*7f40*/  @!P4 IMAD R11, R54, R104.reuse, RZ ;  /* 0x00000068360bc224 */ /* 0x081fe200078e02ff */
[----:B------:R0:W-:Y:S01]  /*7f50*/  @!P6 STG.E.U8 desc[UR50][R4.64+0x78], R3 ;  /* 0x000078030400e986 */ /* 0x0001e2000c101132 */
[C---:B------:R-:W-:Y:S01]  /*7f60*/  ISETP.LT.OR P6, PT, R0.reuse, 0x1, !P2 ;  /* 0x000000010000780c */ /* 0x040fe200057c1670 */
[-C--:B------:R-:W-:Y:S01]  /*7f70*/  @!P5 IMAD R53, R53, R104.reuse, RZ ;  /* 0x000000683535d224 */ /* 0x080fe200078e02ff */
[----:B------:R-:W-:Y:S01]  /*7f80*/  ISETP.LT.OR P2, PT, R0, 0x9, !P2 ;  /* 0x000000090000780c */ /* 0x000fe20005741670 */
[-C--:B------:R-:W-:Y:S02]  /*7f90*/  @!P3 IMAD R55, R55, R104.reuse, RZ ;  /* 0x000000683737b224 */ /* 0x080fe400078e02ff */
[-C--:B-1----:R-:W-:Y:S01]  /*7fa0*/  @!P0 IMAD R9, R24, R104.reuse, RZ ;  /* 0x0000006818098224 */ /* 0x082fe200078e02ff */
[----:B------:R-:W-:Y:S04]  /*7fb0*/  @!P5 STG.E.U8 desc[UR50][R4.64+0x79], R53 ;  /* 0x000079350400d986 */ /* 0x000fe8000c101132 */
[----:B------:R-:W-:Y:S01]  /*7fc0*/  @!P4 STG.E.U8 desc[UR50][R6.64+0x78], R11 ;  /* 0x0000780b0600c986 */ /* 0x000fe2000c101132 */
[----:B0-----:R-:W-:-:S02]  /*7fd0*/  @!P1 IMAD R3, R26, R104, RZ ;  /* 0x000000681a039224 */ /* 0x001fc400078e02ff */
[-C--:B------:R-:W-:Y:S01]  /*7fe0*/  @!P6 IMAD R25, R25, R104.reuse, RZ ;  /* 0x000000681919e224 */ /* 0x080fe200078e02ff */
[----:B------:R-:W-:Y:S01]  /*7ff0*/  @!P3 STG.E.U8 desc[UR50][R6.64+0x79], R55 ;  /* 0x000079370600b986 */ /* 0x000fe2000c101132 */
[C---:B------:R-:W-:Y:S01]  /*8000*/  ISETP.GE.AND P3, PT, R10.reuse, 0x89, PT ;  /* 0x000000890a00780c */ /* 0x040fe20003f66270 */
[----:B------:R-:W-:Y:S02]  /*8010*/  @!P2 IMAD R27, R27, R104, RZ ;  /* 0x000000681b1ba224 */ /* 0x000fe400078e02ff */
[----:B------:R0:W-:Y:S01]  /*8020*/  @!P0 STG.E.U8 desc[UR50][R4.64+0x80], R9 ;  /* 0x0000800904008986 */ /* 0x0001e2000c101132 */
[----:B------:R-:W-:Y:S02]  /*8030*/  ISETP.GE.AND P0, PT, R10, 0x8a, PT ;  /* 0x0000008a0a00780c */ /* 0x000fe40003f06270 */
[C---:B------:R-:W-:Y:S01]  /*8040*/  ISETP.LT.OR P4, PT, R0.reuse, 0x1, !P3 ;  /* 0x000000010000780c */ /* 0x040fe20005f81670 */
[----:B------:R-:W-:Y:S01]  /*8050*/  @!P6 STG.E.U8 desc[UR50][R4.64+0x81], R25 ;  /* 0x000081190400e986 */ /* 0x000fe2000c101132 */
[----:B------:R-:W-:-:S02]  /*8060*/  ISETP.LT.OR P5, PT, R0, 0x1, !P0 ;  /* 0x000000010000780c */ /* 0x000fc400047a1670 */
[----:B------:R-:W-:Y:S01]  /*8070*/  ISETP.GE.AND P6, PT, R10, 0x91, PT ;  /* 0x000000910a00780c */ /* 0x000fe20003fc6270 */
[----:B------:R1:W-:Y:S01]  /*8080*/  @!P1 STG.E.U8 desc[UR50][R6.64+0x80], R3 ;  /* 0x0000800306009986 */ /* 0x0003e2000c101132 */
[C---:B------:R-:W-:Y:S02]  /*8090*/  ISETP.LT.OR P0, PT, R0.reuse, 0x9, !P0 ;  /* 0x000000090000780c */ /* 0x040fe40004701670 */
[C---:B------:R-:W-:Y:S01]  /*80a0*/  ISETP.LT.OR P3, PT, R0.reuse, 0x9, !P3 ;  /* 0x000000090000780c */ /* 0x040fe20005f61670 */
[----:B------:R-:W-:Y:S01]  /*80b0*/  @!P2 STG.E.U8 desc[UR50][R6.64+0x81], R27 ;  /* 0x0000811b0600a986 */ /* 0x000fe2000c101132 */
[----:B------:R-:W-:Y:S02]  /*80c0*/  ISETP.LT.OR P1, PT, R0, 0x1, !P6 ;  /* 0x000000010000780c */ /* 0x000fe40007721670 */
[----:B------:R-:W-:Y:S01]  /*80d0*/  ISETP.GE.AND P2, PT, R10, 0x92, PT ;  /* 0x000000920a00780c */ /* 0x000fe20003f46270 */
[-C--:B0-----:R-:W-:Y:S01]  /*80e0*/  @!P4 IMAD R9, R28, R104.reuse, RZ ;  /* 0x000000681c09c224 */ /* 0x081fe200078e02ff */
[----:B------:R-:W-:Y:S01]  /*80f0*/  ISETP.LT.OR P6, PT, R0, 0x9, !P6 ;  /* 0x000000090000780c */ /* 0x000fe200077c1670 */
[----:B------:R-:W-:-:S03]  /*8100*/  @!P5 IMAD R29, R29, R104, RZ ;  /* 0x000000681d1dd224 */ /* 0x000fc600078e02ff */
[----:B------:R0:W-:Y:S01]  /*8110*/  @!P4 STG.E.U8 desc[UR50][R4.64+0x88], R9 ;  /* 0x000088090400c986 */ /* 0x0001e2000c101132 */
[-C--:B------:R-:W-:Y:S01]  /*8120*/  @!P0 IMAD R31, R31, R104.reuse, RZ ;  /* 0x000000681f1f8224 */ /* 0x080fe200078e02ff */
[----:B------:R-:W-:Y:S01]  /*8130*/  ISETP.GE.AND P4, PT, R10, 0x9a, PT ;  /* 0x0000009a0a00780c */ /* 0x000fe20003f86270 */
[-C--:B-1----:R-:W-:Y:S01]  /*8140*/  @!P3 IMAD R3, R30, R104.reuse, RZ ;  /* 0x000000681e03b224 */ /* 0x082fe200078e02ff */
[----:B------:R-:W-:Y:S01]  /*8150*/  @!P5 STG.E.U8 desc[UR50][R4.64+0x89], R29 ;  /* 0x0000891d0400d986 */ /* 0x000fe2000c101132 */
[-C--:B------:R-:W-:Y:S01]  /*8160*/  @!P1 IMAD R11, R32, R104.reuse, RZ ;  /* 0x00000068200b9224 */ /* 0x080fe200078e02ff */
[----:B------:R-:W-:Y:S02]  /*8170*/  ISETP.GE.AND P5, PT, R10, 0x99, PT ;  /* 0x000000990a00780c */ /* 0x000fe40003fa6270 */
[----:B------:R-:W-:Y:S01]  /*8180*/  @!P0 STG.E.U8 desc[UR50][R6.64+0x89], R31 ;  /* 0x0000891f06008986 */ /* 0x000fe2000c101132 */
[C---:B------:R-:W-:Y:S02]  /*8190*/  ISETP.LT.OR P0, PT, R0.reuse, 0x1, !P2 ;  /* 0x000000010000780c */ /* 0x040fe40005701670 */
[C---:B------:R-:W-:Y:S01]  /*81a0*/  ISETP.LT.OR P2, PT, R0.reuse, 0x9, !P2 ;  /* 0x000000090000780c */ /* 0x040fe20005741670 */
[----:B------:R1:W-:Y:S01]  /*81b0*/  @!P3 STG.E.U8 desc[UR50][R6.64+0x88], R3 ;  /* 0x000088030600b986 */ /* 0x0003e2000c101132 */
[----:B------:R-:W-:Y:S01]  /*81c0*/  ISETP.LT.OR P3, PT, R0, 0x1, !P4 ;  /* 0x000000010000780c */ /* 0x000fe20006761670 */
[----:B0-----:R-:W-:Y:S01]  /*81d0*/  @!P6 IMAD R9, R34, R104, RZ ;  /* 0x000000682209e224 */ /* 0x001fe200078e02ff */
[C---:B------:R-:W-:Y:S01]  /*81e0*/  ISETP.LT.OR P4, PT, R0.reuse, 0x9, !P4 ;  /* 0x000000090000780c */ /* 0x040fe20006781670 */
[----:B------:R0:W-:Y:S01]  /*81f0*/  @!P1 STG.E.U8 desc[UR50][R4.64+0x90], R11 ;  /* 0x0000900b04009986 */ /* 0x0001e2000c101132 */
[----:B------:R-:W-:-:S02]  /*8200*/  ISETP.LT.OR P1, PT, R0, 0x1, !P5 ;  /* 0x000000010000780c */ /* 0x000fc40006f21670 */
[----:B------:R-:W-:-:S03]  /*8210*/  ISETP.LT.OR P5, PT, R0, 0x9, !P5 ;  /* 0x000000090000780c */ /* 0x000fc60006fa1670 */
[-C--:B------:R-:W-:Y:S02]  /*8220*/  @!P0 IMAD R33, R33, R104.reuse, RZ ;  /* 0x0000006821218224 */ /* 0x080fe400078e02ff */
[-C--:B------:R-:W-:Y:S02]  /*8230*/  @!P2 IMAD R35, R35, R104.reuse, RZ ;  /* 0x000000682323a224 */ /* 0x080fe400078e02ff */
[-C--:B------:R-:W-:Y:S01]  /*8240*/  @!P3 IMAD R37, R37, R104.reuse, RZ ;  /* 0x000000682525b224 */ /* 0x080fe200078e02ff */
[----:B------:R2:W-:Y:S01]  /*8250*/  @!P0 STG.E.U8 desc[UR50][R4.64+0x91], R33 ;  /* 0x0000912104008986 */ /* 0x0005e2000c101132 */
[-C--:B------:R-:W-:Y:S02]  /*8260*/  @!P4 IMAD R39, R39, R104.reuse, RZ ;  /* 0x000000682727c224 */ /* 0x080fe400078e02ff */
[-C--:B-1----:R-:W-:Y:S01]  /*8270*/  @!P1 IMAD R3, R36, R104.reuse, RZ ;  /* 0x0000006824039224 */ /* 0x082fe200078e02ff */
[----:B------:R2:W-:Y:S01]  /*8280*/  @!P6 STG.E.U8 desc[UR50][R6.64+0x90], R9 ;  /* 0x000090090600e986 */ /* 0x0005e2000c101132 */
[----:B0-----:R-:W-:-:S03]  /*8290*/  @!P5 IMAD R11, R38, R104, RZ ;  /* 0x00000068260bd224 */ /* 0x001fc600078e02ff */
[----:B------:R2:W-:Y:S04]  /*82a0*/  @!P2 STG.E.U8 desc[UR50][R6.64+0x91], R35 ;  /* 0x000091230600a986 */ /* 0x0005e8000c101132 */
[----:B------:R2:W-:Y:S04]  /*82b0*/  @!P3 STG.E.U8 desc[UR50][R4.64+0x99], R37 ;  /* 0x000099250400b986 */ /* 0x0005e8000c101132 */
[----:B------:R2:W-:Y:S04]  /*82c0*/  @!P1 STG.E.U8 desc[UR50][R4.64+0x98], R3 ;  /* 0x0000980304009986 */ /* 0x0005e8000c101132 */
[----:B------:R2:W-:Y:S04]  /*82d0*/  @!P5 STG.E.U8 desc[UR50][R6.64+0x98], R11 ;  /* 0x0000980b0600d986 */ /* 0x0005e8000c101132 */
[----:B------:R2:W-:Y:S02]  /*82e0*/  @!P4 STG.E.U8 desc[UR50][R6.64+0x99], R39 ;  /* 0x000099270600c986 */ /* 0x0005e4000c101132 */
.L_x_197:
[----:B------:R-:W-:Y:S05]  /*82f0*/  BSYNC B0 ;  /* 0x0000000000007941 */ /* 0x000fea0003800000 */
.L_x_35:
[----:B------:R-:W-:Y:S01]  /*8300*/  IMAD.U32 R2, RZ, RZ, UR48 ;  /* 0x00000030ff027e24 */ /* 0x000fe2000f8e00ff */
[----:B------:R-:W-:Y:S01]  /*8310*/  ULDC.64 UR4, c[0x0][0x650] ;  /* 0x0001940000047ab9 */ /* 0x000fe20000000a00 */
[----:B------:R-:W-:Y:S01]  /*8320*/  IMAD.U32 R0, RZ, RZ, UR39 ;  /* 0x00000027ff007e24 */ /* 0x000fe2000f8e00ff */
[----:B------:R1:W-:Y:S01]  /*8330*/  SYNCS.ARRIVE.TRANS64.A1T0 RZ, [R112+UR44], RZ ;  /* 0x000000ff70ff79a7 */ /* 0x0003e2000810002c */
[----:B0-2---:R-:W-:Y:S01]  /*8340*/  IMAD.U32 R3, RZ, RZ, UR49 ;  /* 0x00000031ff037e24 */ /* 0x005fe2000f8e00ff */
[C---:B------:R-:W-:Y:S01]  /*8350*/  LEA R16, P0, R2.reuse, R16, 0x1 ;  /* 0x0000001002107211 */ /* 0x040fe200078008ff */
[----:B------:R-:W-:Y:S02]  /*8360*/  IMAD.MOV.U32 R19, RZ, RZ, -0x1 ;  /* 0xffffffffff137424 */ /* 0x000fe400078e00ff */
[----:B------:R-:W-:Y:S01]  /*8370*/  IMAD.MOV.U32 R18, RZ, RZ, -0x1 ;  /* 0xffffffffff127424 */ /* 0x000fe200078e00ff */
[----:B------:R-:W-:Y:S01]  /*8380*/  LEA.HI.X R17, R2, R17, R0, 0x1, P0 ;  /* 0x0000001102117211 */ /* 0x000fe200000f0c00 */
[----:B------:R-:W-:Y:S01]  /*8390*/  IMAD.MOV.U32 R2, RZ, RZ, -0x1 ;  /* 0xffffffffff027424 */ /* 0x000fe200078e00ff */
[----:B------:R-:W-:-:S02]  /*83a0*/  ISETP.GE.U32.AND P0, PT, R16, UR4, PT ;  /* 0x0000000410007c0c */ /* 0x000fc4000bf06070 */
[----:B------:R-:W-:Y:S02]  /*83b0*/  PRMT R0, RZ, 0x7610, R0 ;  /* 0x00007610ff007816 */ /* 0x000fe40000000000 */
[----:B------:R-:W-:-:S13]  /*83c0*/  ISETP.GE.U32.AND.EX P0, PT, R17, UR5, PT, P0 ;  /* 0x0000000511007c0c */ /* 0x000fda000bf06100 */
[----:B-1----:R-:W-:Y:S05]  /*83d0*/  @P0 BRA `(.L_x_198) ;  /* 0x00000004008c0947 */ /* 0x002fea0003800000 */
[----:B------:R-:W0:Y:S01]  /*83e0*/  S2UR UR7, SR_CTAID.X ;  /* 0x00000000000779c3 */ /* 0x000e220000002500 */
[----:B------:R-:W-:Y:S01]  /*83f0*/  ULDC.64 UR4, c[0x0][0x628] ;  /* 0x00018a0000047ab9 */ /* 0x000fe20000000a00 */
[----:B------:R-:W-:Y:S01]  /*8400*/  ULDC UR6, c[0x0][0x150] ;  /* 0x0000540000067ab9 */ /* 0x000fe20000000800 */
[----:B------:R-:W-:Y:S01]  /*8410*/  ISETP.NE.U32.AND P0, PT, RZ, UR4, PT ;  /* 0x00000004ff007c0c */ /* 0x000fe2000bf05070 */
[----:B------:R-:W-:Y:S01]  /*8420*/  ULDC UR15, c[0x0][0x630] ;  /* 0x00018c00000f7ab9 */ /* 0x000fe20000000800 */
[C---:B------:R-:W-:Y:S01]  /*8430*/  R2UR UR16, R16.reuse ;  /* 0x00000000101072ca */ /* 0x040fe200000e0000 */
[----:B------:R-:W-:Y:S01]  /*8440*/  ULDC UR18, c[0x0][0x154] ;  /* 0x0000550000127ab9 */ /* 0x000fe20000000800 */
[----:B------:R-:W-:Y:S01]  /*8450*/  ISETP.NE.AND.EX P0, PT, RZ, UR5, PT, P0 ;  /* 0x00000005ff007c0c */ /* 0x000fe2000bf05300 */
[----:B------:R-:W1:Y:S01]  /*8460*/  S2UR UR19, SR_CTAID.Y ;  /* 0x00000000001379c3 */ /* 0x000e620000002600 */
[----:B------:R-:W-:Y:S02]  /*8470*/  R2UR UR17, R17 ;  /* 0x00000000111172ca */ /* 0x000fe400000e0000 */
[----:B------:R-:W-:-:S02]  /*8480*/  R2UR UR12, R16 ;  /* 0x00000000100c72ca */ /* 0x000fc400000e0000 */
[----:B------:R-:W-:Y:S02]  /*8490*/  R2UR UR13, R17 ;  /* 0x00000000110d72ca */ /* 0x000fe400000e0000 */
[----:B0-----:R-:W-:-:S05]  /*84a0*/  I2FP.F32.U32 R0, UR7 ;  /* 0x0000000700007c45 */ /* 0x001fca0008201000 */
[----:B------:R-:W-:-:S04]  /*84b0*/  FMUL R0, R0, UR6 ;  /* 0x0000000600007c20 */ /* 0x000fc80008400000 */
[----:B------:R0:W2:Y:S01]  /*84c0*/  F2I.U32.TRUNC.NTZ R2, R0 ;  /* 0x0000000000027305 */ /* 0x0000a2000020f000 */
[----:B-1----:R-:W-:Y:S05]  /*84d0*/  @!P0 BRA `(.L_x_199) ;  /* 0x0000000000308947 */ /* 0x002fea0003800000 */
        /* <DEDUP_REMOVED lines=12> */
.L_x_199:
[----:B------:R-:W-:Y:S01]  /*85a0*/  USHF.R.U64 UR6, UR12, UR15, UR13 ;  /* 0x0000000f0c067299 */ /* 0x000fe2000800120d */
[----:B0-----:R-:W-:Y:S01]  /*85b0*/  I2FP.F32.U32 R0, UR19 ;  /* 0x0000001300007c45 */ /* 0x001fe20008201000 */
[----:B------:R-:W-:Y:S01]  /*85c0*/  USHF.R.U32.HI UR4, URZ, UR15, UR13 ;  /* 0x0000000f3f047299 */ /* 0x000fe2000801160d */
[----:B--2---:R-:W-:Y:S01]  /*85d0*/  R2UR UR14, R2 ;  /* 0x00000000020e72ca */ /* 0x004fe200000e0000 */
[----:B------:R-:W-:Y:S02]  /*85e0*/  UIADD3 UR9, UP0, URZ, -UR6, URZ ;  /* 0x800000063f097290 */ /* 0x000fe4000ff1e03f */
[----:B------:R-:W-:Y:S01]  /*85f0*/  FMUL R0, R0, UR18 ;  /* 0x0000001200007c20 */ /* 0x000fe20008400000 */
[----:B------:R-:W-:Y:S01]  /*8600*/  ULDC.64 UR12, c[0x0][0x620] ;  /* 0x00018800000c7ab9 */ /* 0x000fe20000000a00 */
[----:B------:R-:W-:Y:S01]  /*8610*/  UIADD3.X UR4, URZ, ~UR4, URZ, UP0, !UPT ;  /* 0x800000043f047290 */ /* 0x000fe200087fe43f */
[----:B------:R-:W-:Y:S01]  /*8620*/  UMOV UR10, UR16 ;  /* 0x00000010000a7c82 */ /* 0x000fe20008000000 */
[----:B------:R-:W-:-:S02]  /*8630*/  UMOV UR11, UR17 ;  /* 0x00000011000b7c82 */ /* 0x000fc40008000000 */
[----:B------:R-:W0:Y:S01]  /*8640*/  F2I.U32.TRUNC.NTZ R0, R0 ;  /* 0x0000000000007305 */ /* 0x000e22000020f000 */
[----:B------:R-:W-:Y:S02]  /*8650*/  UIMAD UR4, UR4, UR12, URZ ;  /* 0x0000000c040472a4 */ /* 0x000fe4000f8e023f */
[----:B------:R-:W-:Y:S02]  /*8660*/  UIMAD.WIDE.U32 UR10, UR9, UR12, UR10 ;  /* 0x0000000c090a72a5 */ /* 0x000fe4000f8e000a */
[----:B------:R-:W-:Y:S01]  /*8670*/  UIMAD UR9, UR9, UR13, UR4 ;  /* 0x0000000d090972a4 */ /* 0x000fe2000f8e0204 */
[----:B------:R-:W-:Y:S01]  /*8680*/  ULDC UR22, c[0x0][0x658] ;  /* 0x0001960000167ab9 */ /* 0x000fe20000000800 */
[----:B------:R-:W-:Y:S02]  /*8690*/  UMOV UR12, 0xffffffff ;  /* 0xffffffff000c7882 */ /* 0x000fe40000000000 */
[----:B------:R-:W-:Y:S01]  /*86a0*/  UIADD3 UR11, UR11, UR9, URZ ;  /* 0x000000090b0b7290 */ /* 0x000fe2000fffe03f */
[----:B------:R-:W-:Y:S01]  /*86b0*/  ULDC UR13, c[0x0][0x618] ;  /* 0x00018600000d7ab9 */ /* 0x000fe20000000800 */
[----:B------:R-:W-:Y:S01]  /*86c0*/  ULDC.64 UR4, c[0x0][0x640] ;  /* 0x0001900000047ab9 */ /* 0x000fe20000000a00 */
[----:B------:R-:W-:Y:S01]  /*86d0*/  USHF.L.U32 UR18, UR12, UR22, URZ ;  /* 0x000000160c127299 */ /* 0x000fe2000800063f */
[----:B------:R-:W-:Y:S01]  /*86e0*/  ISETP.NE.U32.AND P0, PT, RZ, UR4, PT ;  /* 0x00000004ff007c0c */ /* 0x000fe2000bf05070 */
[----:B------:R-:W-:Y:S01]  /*86f0*/  USHF.R.U64 UR12, UR10, UR13, UR11 ;  /* 0x0000000d0a0c7299 */ /* 0x000fe2000800120b */
[----:B0-----:R-:W-:Y:S01]  /*8700*/  R2UR UR16, R0 ;  /* 0x00000000001072ca */ /* 0x001fe200000e0000 */
[----:B------:R-:W-:Y:S01]  /*8710*/  USHF.R.U32.HI UR10, URZ, UR13, UR11 ;  /* 0x0000000d3f0a7299 */ /* 0x000fe2000801160b */
[----:B------:R-:W-:Y:S01]  /*8720*/  ISETP.NE.AND.EX P0, PT, RZ, UR5, PT, P0 ;  /* 0x00000005ff007c0c */ /* 0x000fe2000bf05300 */
[----:B------:R-:W-:Y:S01]  /*8730*/  ULDC UR17, c[0x0][0x608] ;  /* 0x0001820000117ab9 */ /* 0x000fe20000000800 */
[----:B------:R-:W-:-:S02]  /*8740*/  ULOP3.LUT UR23, URZ, UR18, URZ, 0x33, !UPT ;  /* 0x000000123f177292 */ /* 0x000fc4000f8e333f */
[----:B------:R-:W-:Y:S02]  /*8750*/  USHF.R.U64 UR18, UR12, UR17, UR10 ;  /* 0x000000110c127299 */ /* 0x000fe4000800120a */
[----:B------:R-:W-:Y:S01]  /*8760*/  USHF.R.U32.HI UR10, URZ, UR17, UR10 ;  /* 0x000000113f0a7299 */ /* 0x000fe2000801160a */
[----:B------:R-:W-:Y:S01]  /*8770*/  UMOV UR20, 0x1 ;  /* 0x0000000100147882 */ /* 0x000fe20000000000 */
[----:B------:R-:W-:Y:S02]  /*8780*/  UIADD3 UR14, -UR14, URZ, URZ ;  /* 0x0000003f0e0e7290 */ /* 0x000fe4000fffe13f */
[----:B------:R-:W-:Y:S02]  /*8790*/  USHF.L.U32 UR13, UR20, UR22, URZ ;  /* 0x00000016140d7299 */ /* 0x000fe4000800063f */
[----:B------:R-:W-:Y:S01]  /*87a0*/  USHF.R.U64 UR20, UR18, UR22, UR10 ;  /* 0x0000001612147299 */ /* 0x000fe2000800120a */
[----:B------:R-:W-:Y:S01]  /*87b0*/  ULDC UR15, c[0x0][0x144] ;  /* 0x00005100000f7ab9 */ /* 0x000fe20000000800 */
[----:B------:R-:W-:Y:S01]  /*87c0*/  ULDC UR8, c[0x0][0x600] ;  /* 0x0001800000087ab9 */ /* 0x000fe20000000800 */
[----:B------:R-:W-:-:S02]  /*87d0*/  UIADD3 UR21, -UR16, URZ, URZ ;  /* 0x0000003f10157290 */ /* 0x000fc4000fffe13f */
[----:B------:R-:W-:Y:S02]  /*87e0*/  USHF.R.U32.HI UR17, URZ, UR22, UR10 ;  /* 0x000000163f117299 */ /* 0x000fe4000801160a */
[----:B------:R-:W-:Y:S02]  /*87f0*/  UIADD3 UR9, UR8, -0x1, URZ ;  /* 0xffffffff08097890 */ /* 0x000fe4000fffe03f */
[----:B------:R-:W-:Y:S01]  /*8800*/  UIMAD UR22, UR15, UR14, UR7 ;  /* 0x0000000e0f1672a4 */ /* 0x000fe2000f8e0207 */
[----:B------:R-:W-:Y:S01]  /*8810*/  ULDC UR26, c[0x0][0x148] ;  /* 0x00005200001a7ab9 */ /* 0x000fe20000000800 */
[----:B------:R-:W-:Y:S01]  /*8820*/  ULDC UR24, c[0x0][0x648] ;  /* 0x0001920000187ab9 */ /* 0x000fe20000000800 */
[----:B------:R-:W-:Y:S01]  /*8830*/  ULDC UR25, c[0x0][0x638] ;  /* 0x00018e0000197ab9 */ /* 0x000fe20000000800 */
        /* <DEDUP_REMOVED lines=12> */
.L_x_200:
[----:B------:R-:W-:Y:S01]  /*8900*/  UISETP.NE.AND UP0, UPT, UR38, URZ, UPT ;  /* 0x0000003f2600728c */ /* 0x000fe2000bf05270 */
[----:B------:R-:W-:Y:S01]  /*8910*/  IMAD.MOV.U32 R0, RZ, RZ, 0x1 ;  /* 0x00000001ff007424 */ /* 0x000fe200078e00ff */
[----:B------:R-:W-:Y:S01]  /*8920*/  USHF.R.U64 UR4, UR16, UR24, UR17 ;  /* 0x0000001810047299 */ /* 0x000fe20008001211 */
[----:B------:R-:W-:Y:S01]  /*8930*/  IMAD.U32 R2, RZ, RZ, UR6 ;  /* 0x00000006ff027e24 */ /* 0x000fe2000f8e00ff */
[----:B------:R-:W-:Y:S02]  /*8940*/  ULOP3.LUT UR18, UR18, UR23, URZ, 0xc0, !UPT ;  /* 0x0000001712127292 */ /* 0x000fe4000f8ec03f */
[----:B------:R-:W-:Y:S02]  /*8950*/  UIADD3 UR5, -UR4, URZ, URZ ;  /* 0x0000003f04057290 */ /* 0x000fe4000fffe13f */
[----:B------:R-:W-:Y:S02]  /*8960*/  ULOP3.LUT UR9, UR12, UR9, URZ, 0xc0, !UPT ;  /* 0x000000090c097292 */ /* 0x000fe4000f8ec03f */
[----:B------:R-:W-:-:S02]  /*8970*/  UIMAD UR4, UR13, UR4, UR18 ;  /* 0x000000040d0472a4 */ /* 0x000fc4000f8e0212 */
[----:B------:R-:W-:Y:S02]  /*8980*/  @UP0 UIMAD UR22, UR26, UR21, UR19 ;  /* 0x000000151a1602a4 */ /* 0x000fe4000f8e0213 */
[----:B------:R-:W-:Y:S01]  /*8990*/  UIMAD UR5, UR5, UR25, UR20 ;  /* 0x00000019050572a4 */ /* 0x000fe2000f8e0214 */
[----:B------:R-:W-:Y:S02]  /*89a0*/  ULDC UR7, c[0x0][0x610] ;  /* 0x0001840000077ab9 */ /* 0x000fe40000000800 */
[----:B------:R-:W-:Y:S02]  /*89b0*/  UIMAD UR4, UR4, UR7, UR22 ;  /* 0x00000007040472a4 */ /* 0x000fe4000f8e0216 */
[----:B------:R-:W-:-:S04]  /*89c0*/  UIMAD UR5, UR5, UR8, UR9 ;  /* 0x00000008050572a4 */ /* 0x000fc8000f8e0209 */
[----:B------:R-:W-:Y:S02]  /*89d0*/  USEL UR7, UR5, UR4, !UP0 ;  /* 0x0000000405077287 */ /* 0x000fe4000c000000 */
[----:B------:R-:W-:-:S04]  /*89e0*/  USEL UR4, UR4, UR5, !UP0 ;  /* 0x0000000504047287 */ /* 0x000fc8000c000000 */
[----:B------:R-:W-:Y:S02]  /*89f0*/  IMAD.U32 R18, RZ, RZ, UR7 ;  /* 0x00000007ff127e24 */ /* 0x000fe4000f8e00ff */
[----:B------:R-:W-:-:S07]  /*8a00*/  IMAD.U32 R19, RZ, RZ, UR4 ;  /* 0x00000004ff137e24 */ /* 0x000fce000f8e00ff */
.L_x_198:
[----:B------:R-:W-:Y:S02]  /*8a10*/  LOP3.LUT P0, RZ, R0, 0xff, RZ, 0xc0, !PT ;  /* 0x000000ff00ff7812 */ /* 0x000fe4000780c0ff */
[----:B------:R-:W-:-:S11]  /*8a20*/  LOP3.LUT R115, R115, 0x1, RZ, 0x3c, !PT ;  /* 0x0000000173737812 */ /* 0x000fd600078e3cff */
[----:B------:R-:W-:Y:S05]  /*8a30*/  @P0 BRA `(.L_x_201) ;  /* 0xffffff8c00500947 */ /* 0x000fea000383ffff */
[----:B------:R-:W-:Y:S05]  /*8a40*/  EXIT ;  /* 0x000000000000794d */ /* 0x000fea0003800000 */
.L_x_16:
[----:B------:R-:W-:-:S08]  /*8a50*/  ISETP.NE.AND P0, PT, RZ, UR6, PT ;  /* 0x00000006ff007c0c */ /* 0x000fd0000bf05270 */
[----:B------:R-:W0:-:S00]  /*8a60*/  USETMAXREG.DEALLOC.CTAPOOL 0x28 ;  /* 0x00000028000079c8 */ /* 0x000e0000080e0500 */
[----:B------:R-:W-:Y:S05]  /*8a70*/  @P0 EXIT ;  /* 0x000000000000094d */ /* 0x000fea0003800000 */
[----:B0-----:R-:W-:Y:S01]  /*8a80*/  LOP3.LUT P0, RZ, R0, 0xff, RZ, 0xc0, !PT ;  /* 0x000000ff00ff7812 */ /* 0x001fe2000780c0ff */
[----:B------:R-:W-:Y:S02]  /*8a90*/  IMAD.MOV.U32 R0, RZ, RZ, 0x1 ;  /* 0x00000001ff007424 */ /* 0x000fe400078e00ff */
[----:B------:R-:W-:-:S10]  /*8aa0*/  IMAD.MOV.U32 R8, RZ, RZ, RZ ;  /* 0x000000ffff087224 */ /* 0x000fd400078e00ff */
[----:B------:R-:W-:Y:S05]  /*8ab0*/  @!P0 BRA `(.L_x_202) ;  /* 0x0000000c00688947 */ /* 0x000fea0003800000 */
[----:B------:R-:W0:Y:S01]  /*8ac0*/  S2R R11, SR_CgaCtaId ;  /* 0x00000000000b7919 */ /* 0x000e220000008800 */
[----:B------:R-:W-:Y:S01]  /*8ad0*/  LOP3.LUT P0, RZ, R3, 0x1f, RZ, 0xc0, !PT ;  /* 0x0000001f03ff7812 */ /* 0x000fe2000780c0ff */
[----:B------:R-:W-:Y:S01]  /*8ae0*/  ULDC UR5, c[0x0][0x658] ;  /* 0x0001960000057ab9 */ /* 0x000fe20000000800 */
[C---:B------:R-:W-:Y:S01]  /*8af0*/  ISETP.NE.AND P3, PT, R4.reuse, RZ, PT ;  /* 0x000000ff0400720c */ /* 0x040fe20003f65270 */
[----:B------:R-:W-:Y:S01]  /*8b00*/  UMOV UR6, 0xffffffff ;  /* 0xffffffff00067882 */ /* 0x000fe20000000000 */
[----:B------:R-:W-:Y:S01]  /*8b10*/  ISETP.NE.OR P0, PT, R4, RZ, !P0 ;  /* 0x000000ff0400720c */ /* 0x000fe20004705670 */
[----:B------:R-:W-:Y:S01]  /*8b20*/  IMAD.MOV.U32 R4, RZ, RZ, 0x2800 ;  /* 0x00002800ff047424 */ /* 0x000fe200078e00ff */
[----:B------:R-:W-:Y:S01]  /*8b30*/  BSSY B0, `(.L_x_202) ;  /* 0x00000d2000007945 */ /* 0x000fe20003800000 */
[----:B------:R-:W-:Y:S01]  /*8b40*/  USHF.L.U32 UR6, UR6, UR5, URZ ;  /* 0x0000000506067299 */ /* 0x000fe2000800063f */
[----:B------:R-:W-:Y:S01]  /*8b50*/  IMAD.MOV.U32 R10, RZ, RZ, 0x1 ;  /* 0x00000001ff0a7424 */ /* 0x000fe200078e00ff */
[----:B------:R-:W-:Y:S01]  /*8b60*/  ULDC UR4, c[0x0][0x600] ;  /* 0x0001800000047ab9 */ /* 0x000fe20000000800 */
[----:B------:R-:W-:Y:S01]  /*8b70*/  IMAD.MOV.U32 R0, RZ, RZ, 0x1 ;  /* 0x00000001ff007424 */ /* 0x000fe200078e00ff */
[----:B------:R-:W-:Y:S01]  /*8b80*/  UMOV UR7, 0x1 ;  /* 0x0000000100077882 */ /* 0x000fe20000000000 */
[----:B------:R-:W-:Y:S01]  /*8b90*/  IMAD.MOV.U32 R8, RZ, RZ, RZ ;  /* 0x000000ffff087224 */ /* 0x000fe200078e00ff */
[----:B------:R-:W-:-:S02]  /*8ba0*/  UIADD3 UR21, UR37, 0x1, URZ ;  /* 0x0000000125157890 */ /* 0x000fc4000fffe03f */
[----:B------:R-:W-:Y:S02]  /*8bb0*/  ULOP3.LUT UR13, UR40, 0x2, URZ, 0xfc, !UPT ;  /* 0x00000002280d7892 */ /* 0x000fe4000f8efc3f */
[----:B------:R-:W-:Y:S02]  /*8bc0*/  UIADD3 UR4, UR4, -0x1, URZ ;  /* 0xffffffff04047890 */ /* 0x000fe4000fffe03f */
[----:B------:R-:W-:Y:S02]  /*8bd0*/  USHF.L.U32 UR5, UR7, UR5, URZ ;  /* 0x0000000507057299 */ /* 0x000fe4000800063f */
[----:B------:R-:W-:Y:S01]  /*8be0*/  ULOP3.LUT UR6, URZ, UR6, URZ, 0x33, !UPT ;  /* 0x000000063f067292 */ /* 0x000fe2000f8e333f */
[----:B------:R-:W-:Y:S01]  /*8bf0*/  ULDC.64 UR30, c[0x0][0x198] ;  /* 0x00006600001e7ab9 */ /* 0x000fe20000000a00 */
[----:B0-----:R-:W-:-:S05]  /*8c00*/  LOP3.LUT R11, R11, 0x1, RZ, 0xc0, !PT ;  /* 0x000000010b0b7812 */ /* 0x001fca00078ec0ff */
[----:B------:R-:W-:-:S07]  /*8c10*/  IMAD R9, R11, R4, 0x10180 ;  /* 0x000101800b097424 */ /* 0x000fce00078e0204 */
.L_x_214:
[----:B------:R-:W-:-:S03]  /*8c20*/  UMOV UR7, 0xffffffff ;  /* 0xffffffff00077882 */ /* 0x000fc60000000000 */
[----:B------:R-:W-:Y:S05]  /*8c30*/  BRA.DIV UR7, `(.L_x_203) ;  /* 0x0000001207207947 */ /* 0x000fea000b800000 */
[----:B------:R-:W-:-:S13]  /*8c40*/  ELECT P6, URZ, PT ;  /* 0x00000000003f782f */ /* 0x000fda00038c0000 */
.L_x_227:
[----:B------:R-:W0:Y:S01]  /*8c50*/  LDC R3, c[0x0][0x28c] ;  /* 0x0000a300ff037b82 */ /* 0x000e220000000800 */
[----:B------:R-:W-:Y:S01]  /*8c60*/  BSSY B1, `(.L_x_204) ;  /* 0x0000047000017945 */ /* 0x000fe20003800000 */
[----:B0-----:R-:W-:-:S13]  /*8c70*/  ISETP.LT.OR P6, PT, R3, 0x1, !P6 ;  /* 0x000000010300780c */ /* 0x001fda00077c1670 */
[----:B------:R-:W-:Y:S05]  /*8c80*/  @P6 BRA `(.L_x_205) ;  /* 0x0000000400106947 */ /* 0x000fea0003800000 */
[----:B------:R-:W-:Y:S02]  /*8c90*/  IMAD R18, R18, 0x2, R11 ;  /* 0x0000000212127824 */ /* 0x000fe400078e020b */
[----:B------:R-:W-:Y:S02]  /*8ca0*/  IMAD.SHL.U32 R19, R19, 0x40, RZ ;  /* 0x0000004013137824 */ /* 0x000fe400078e00ff */
[----:B------:R-:W-:Y:S02]  /*8cb0*/  IMAD.MOV.U32 R13, RZ, RZ, RZ ;  /* 0x000000ffff0d7224 */ /* 0x000fe400078e00ff */
[----:B------:R-:W-:Y:S02]  /*8cc0*/  IMAD.U32 R14, RZ, RZ, UR21 ;  /* 0x00000015ff0e7e24 */ /* 0x000fe4000f8e00ff */
[----:B------:R-:W-:Y:S02]  /*8cd0*/  IMAD.MOV.U32 R3, RZ, RZ, R0 ;  /* 0x000000ffff037224 */ /* 0x000fe400078e0000 */
[----:B------:R-:W-:-:S02]  /*8ce0*/  IMAD.MOV.U32 R4, RZ, RZ, R8 ;  /* 0x000000ffff047224 */ /* 0x000fc400078e0008 */
[----:B------:R-:W-:-:S07]  /*8cf0*/  IMAD R18, R18, 0x50, RZ ;  /* 0x0000005012127824 */ /* 0x000fce00078e02ff */
.L_x_209:
[----:B------:R-:W0:Y:S01]  /*8d00*/  S2R R6, SR_CgaCtaId ;  /* 0x0000000000067919 */ /* 0x000e220000008800 */
[----:B------:R-:W-:-:S04]  /*8d10*/  MOV R5, 0x400 ;  /* 0x0000040000057802 */ /* 0x000fc80000000f00 */
[----:B0-----:R-:W-:Y:S02]  /*8d20*/  LEA R7, R6, R5, 0x18 ;  /* 0x0000000506077211 */ /* 0x001fe400078ec0ff */
[----:B------:R-:W-:Y:S01]  /*8d30*/  SHF.L.U32 R5, R3, 0x1f, RZ ;  /* 0x0000001f03057819 */ /* 0x000fe200000006ff */
[----:B------:R-:W0:Y:S02]  /*8d40*/  @!P3 LDC R6, c[0x0][0x500] ;  /* 0x00014000ff06bb82 */ /* 0x000e240000000800 */
[----:B------:R-:W-:-:S04]  /*8d50*/  IMAD R12, R4, 0x8, R7 ;  /* 0x00000008040c7824 */ /* 0x000fc800078e0207 */
[----:B------:R-:W1:Y:S02]  /*8d60*/  SYNCS.PHASECHK.TRANS64.TRYWAIT P1, [R12+URZ+0x20], R5 ;  /* 0x000020050c0075a7 */ /* 0x000e64000802017f */
[----:B-1----:R-:W-:Y:S05]  /*8d70*/  @!P1 BRA `(.L_x_206) ;  /* 0x0000000c00f09947 */ /* 0x002fea0003800000 */
.L_x_228:
[----:B------:R-:W-:Y:S01]  /*8d80*/  UPRMT UR7, UR13, 0x9910, URZ ;  /* 0x000099100d077896 */ /* 0x000fe2000800003f */
[----:B0-----:R0:W-:Y:S03]  /*8d90*/  @!P3 SYNCS.ARRIVE.TRANS64 RZ, [R12+URZ], R6 ;  /* 0x000000060cffb9a7 */ /* 0x0011e6000800003f */
[----:B------:R-:W-:-:S06]  /*8da0*/  UISETP.NE.AND UP0, UPT, UR7, 0x2, UPT ;  /* 0x000000020700788c */ /* 0x000fcc000bf05270 */
[----:B------:R-:W-:-:S13]  /*8db0*/  PLOP3.LUT P1, PT, PT, PT, UP0, 0x80, 0x0 ;  /* 0x000000000000781c */ /* 0x000fda0003f2f008 */
[----:B0-----:R-:W-:Y:S05]  /*8dc0*/  @P1 BRA `(.L_x_207) ;  /* 0x0000000000041947 */ /* 0x001fea0003800000 */
[----:B------:R-:W-:Y:S01]  /*8dd0*/  BPT.TRAP 0x1 ;  /* 0x000000040000795c */ /* 0x000fe20000300000 */
.L_x_207:
[----:B------:R-:W-:Y:S05]  /*8de0*/  @P0 BRA `(.L_x_208) ;  /* 0x0000000000040947 */ /* 0x000fea0003800000 */
[----:B------:R-:W-:Y:S01]  /*8df0*/  BPT.TRAP 0x1 ;  /* 0x000000040000795c */ /* 0x000fe20000300000 */
.L_x_208:
[----:B------:R-:W-:Y:S01]  /*8e00*/  R2UR UR7, R7 ;  /* 0x00000000070772ca */ /* 0x000fe200000e0000 */
[C---:B-1----:R-:W-:Y:S01]  /*8e10*/  IMAD R5, R4.reuse, 0xa000, R9 ;  /* 0x0000a00004057824 */ /* 0x042fe200078e0209 */
[----:B------:R-:W-:Y:S01]  /*8e20*/  R2UR UR26, R13 ;  /* 0x000000000d1a72ca */ /* 0x000fe200000e0000 */
[----:B------:R-:W-:Y:S01]  /*8e30*/  IMAD R7, R4, 0x4000, R7 ;  /* 0x0000400004077824 */ /* 0x000fe200078e0207 */
[----:B------:R-:W-:Y:S01]  /*8e40*/  R2UR UR25, R12 ;  /* 0x000000000c1972ca */ /* 0x000fe200000e0000 */
[----:B------:R-:W-:Y:S01]  /*8e50*/  VIADD R14, R14, 0xffffffff ;  /* 0xffffffff0e0e7836 */ /* 0x000fe20000000000 */
[----:B------:R-:W-:Y:S01]  /*8e60*/  R2UR UR32, R5 ;  /* 0x00000000052072ca */ /* 0x000fe200000e0000 */
[----:B------:R-:W-:Y:S01]  /*8e70*/  UIADD3 UR14, UP0, UR30, 0xf0, URZ ;  /* 0x000000f01e0e7890 */ /* 0x000fe2000ff1e03f */
[----:B------:R-:W-:Y:S01]  /*8e80*/  R2UR UR16, R7 ;  /* 0x00000000071072ca */ /* 0x000fe200000e0000 */
[----:B------:R-:W-:Y:S01]  /*8e90*/  UIADD3 UR42, UP1, UR30, 0x1f0, URZ ;  /* 0x000001f01e2a7890 */ /* 0x000fe2000ff3e03f */
[----:B------:R-:W-:Y:S01]  /*8ea0*/  R2UR UR28, R2 ;  /* 0x00000000021c72ca */ /* 0x000fe200000e0000 */
[----:B------:R-:W-:Y:S01]  /*8eb0*/  UIADD3.X UR15, URZ, UR31, URZ, UP0, !UPT ;  /* 0x0000001f3f0f7290 */ /* 0x000fe200087fe43f */
[----:B------:R-:W-:Y:S01]  /*8ec0*/  R2UR UR27, R19 ;  /* 0x00000000131b72ca */ /* 0x000fe200000e0000 */
[----:B------:R-:W-:Y:S01]  /*8ed0*/  UIADD3.X UR43, URZ, UR31, URZ, UP1, !UPT ;  /* 0x0000001f3f2b7290 */ /* 0x000fe20008ffe43f */
[----:B------:R-:W-:Y:S01]  /*8ee0*/  R2UR UR35, R18 ;  /* 0x00000000122372ca */ /* 0x000fe200000e0000 */
[----:B------:R-:W-:Y:S01]  /*8ef0*/  UIADD3 UR18, UR26, 0x80, URZ ;  /* 0x000000801a127890 */ /* 0x000fe2000fffe03f */
[----:B------:R-:W-:Y:S01]  /*8f00*/  ISETP.GT.AND P2, PT, R14, 0x1, PT ;  /* 0x000000010e00780c */ /* 0x000fe20003f44270 */
[----:B------:R-:W-:Y:S01]  /*8f10*/  VIADD R4, R4, 0x1 ;  /* 0x0000000104047836 */ /* 0x000fe20000000000 */
[----:B------:R-:W-:Y:S01]  /*8f20*/  UMOV UR22, 0x0 ;  /* 0x0000000000167882 */ /* 0x000fe20000000000 */
[----:B------:R-:W-:Y:S01]  /*8f30*/  UIADD3 UR32, UR7, UR32, URZ ;  /* 0x0000002007207290 */ /* 0x000fe2000fffe03f */
[----:B------:R-:W-:Y:S01]  /*8f40*/  VIADD R13, R13, 0x100 ;  /* 0x000001000d0d7836 */ /* 0x000fe20000000000 */
[----:B------:R-:W-:Y:S01]  /*8f50*/  UIADD3 UR24, UR16, 0x180, URZ ;  /* 0x0000018010187890 */ /* 0x000fe2000fffe03f */
[----:B------:R-:W-:Y:S01]  /*8f60*/  ISETP.NE.AND P1, PT, R4, 0x4, PT ;  /* 0x000000040400780c */ /* 0x000fe20003f25270 */
[----:B------:R-:W-:-:S02]  /*8f70*/  UIADD3 UR16, UR16, 0x2180, URZ ;  /* 0x0000218010107890 */ /* 0x000fc4000fffe03f */
[----:B------:R-:W-:Y:S01]  /*8f80*/  UIADD3 UR8, UR32, 0x5000, URZ ;  /* 0x0000500020087890 */ /* 0x000fe2000fffe03f */
[----:B------:R-:W-:Y:S01]  /*8f90*/  SEL R6, RZ, 0x1, P1 ;  /* 0x00000001ff067807 */ /* 0x000fe20000800000 */
[----:B------:R-:W-:Y:S01]  /*8fa0*/  UMOV UR23, 0x10000000 ;  /* 0x1000000000177882 */ /* 0x000fe20000000000 */
[----:B------:R-:W-:Y:S01]  /*8fb0*/  UMOV UR17, UR25 ;  /* 0x0000001900117c82 */ /* 0x000fe20008000000 */
[----:B------:R-:W-:Y:S01]  /*8fc0*/  UMOV UR20, UR28 ;  /* 0x0000001c00147c82 */ /* 0x000fe20008000000 */
[----:B------:R-:W-:Y:S01]  /*8fd0*/  UMOV UR19, UR27 ;  /* 0x0000001b00137c82 */ /* 0x000fe20008000000 */
[----:B------:R-:W-:Y:S01]  /*8fe0*/  UMOV UR29, 0x30000 ;  /* 0x00030000001d7882 */ /* 0x000fe20000000000 */
[----:B------:R-:W-:Y:S01]  /*8ff0*/  UMOV UR33, UR25 ;  /* 0x0000001900217c82 */ /* 0x000fe20008000000 */
[----:B------:R-:W-:Y:S01]  /*9000*/  UMOV UR34, UR26 ;  /* 0x0000001a00227c82 */ /* 0x000fe20008000000 */
[----:B------:R-:W-:Y:S01]  /*9010*/  UMOV UR36, UR28 ;  /* 0x0000001c00247c82 */ /* 0x000fe20008000000 */
[----:B------:R0:W-:Y:S01]  /*9020*/  UTMALDG.3D [UR24], [UR14], desc[UR22] ;  /* 0x000016180e0075b4 */ /* 0x0001e20008011000 */
[----:B------:R-:W-:Y:S01]  /*9030*/  UMOV UR9, UR25 ;  /* 0x0000001900097c82 */ /* 0x000fe20008000000 */
[----:B------:R-:W-:Y:S01]  /*9040*/  UMOV UR12, UR28 ;  /* 0x0000001c000c7c82 */ /* 0x000fe20008000000 */
[----:B------:R-:W-:Y:S01]  /*9050*/  UMOV UR11, UR35 ;  /* 0x00000023000b7c82 */ /* 0x000fe20008000000 */
[----:B------:R-:W-:Y:S01]  /*9060*/  UMOV UR10, UR18 ;  /* 0x00000012000a7c82 */ /* 0x000fe20008000000 */
[----:B------:R-:W-:-:S02]  /*9070*/  LOP3.LUT R3, R3, R6, RZ, 0x3c, !PT ;  /* 0x0000000603037212 */ /* 0x000fc400078e3cff */
[----:B------:R-:W-:Y:S01]  /*9080*/  SEL R4, R4, RZ, P1 ;  /* 0x000000ff04047207 */ /* 0x000fe20000800000 */
[----:B------:R0:W-:Y:S01]  /*9090*/  UTMALDG.3D [UR16], [UR14], desc[UR22] ;  /* 0x000016100e0075b4 */ /* 0x0001e20008011000 */
[----:B------:R0:W-:Y:S01]  /*90a0*/  UTMALDG.3D.MULTICAST [UR32], [UR42], UR29, desc[UR22] ;  /* 0x000016202a0073b4 */ /* 0x0001e2000801181d */
[----:B------:R0:W-:Y:S02]  /*90b0*/  UTMALDG.3D.MULTICAST [UR8], [UR42], UR29, desc[UR22] ;  /* 0x000016082a0073b4 */ /* 0x0001e4000801181d */
[----:B0-----:R-:W-:Y:S05]  /*90c0*/  @P2 BRA `(.L_x_209) ;  /* 0xfffffffc000c2947 */ /* 0x001fea000383ffff */
.L_x_205:
[----:B------:R-:W-:Y:S05]  /*90d0*/  BSYNC B1 ;  /* 0x0000000000017941 */ /* 0x000fea0003800000 */
.L_x_204:
[----:B------:R-:W-:Y:S01]  /*90e0*/  LOP3.LUT P4, RZ, R10, 0xff, RZ, 0xc0, !PT ;  /* 0x000000ff0aff7812 */ /* 0x000fe2000788c0ff */
[----:B------:R-:W-:Y:S01]  /*90f0*/  VIADD R8, R8, UR37 ;  /* 0x0000002508087c36 */ /* 0x000fe20008000000 */
[----:B------:R-:W-:Y:S01]  /*9100*/  ULDC.64 UR8, c[0x0][0x650] ;  /* 0x0001940000087ab9 */ /* 0x000fe20000000a00 */
[----:B------:R-:W-:Y:S01]  /*9110*/  BSSY B1, `(.L_x_210) ;  /* 0x0000071000017945 */ /* 0x000fe20003800000 */
[----:B------:R-:W-:Y:S01]  /*9120*/  IMAD.MOV.U32 R19, RZ, RZ, -0x1 ;  /* 0xffffffffff137424 */ /* 0x000fe200078e00ff */
[----:B------:R-:W-:Y:S01]  /*9130*/  PRMT R10, RZ, 0x7610, R10 ;  /* 0x00007610ff0a7816 */ /* 0x000fe2000000000a */
[----:B------:R-:W-:Y:S01]  /*9140*/  IMAD.MOV.U32 R18, RZ, RZ, -0x1 ;  /* 0xffffffffff127424 */ /* 0x000fe200078e00ff */
[C---:B------:R-:W-:Y:S02]  /*9150*/  ISETP.GT.U32.AND P1, PT, R8.reuse, 0x3, PT ;  /* 0x000000030800780c */ /* 0x040fe40003f24070 */
[----:B------:R-:W-:Y:S02]  /*9160*/  SHF.R.U32.HI R2, RZ, 0x2, R8 ;  /* 0x00000002ff027819 */ /* 0x000fe40000011608 */
[----:B------:R-:W-:-:S02]  /*9170*/  LOP3.LUT R8, R8, 0x3, RZ, 0xc0, !PT ;  /* 0x0000000308087812 */ /* 0x000fc400078ec0ff */
[----:B------:R-:W0:Y:S01]  /*9180*/  @P4 S2R R4, SR_CgaCtaId ;  /* 0x0000000000044919 */ /* 0x000e220000008800 */
[----:B------:R-:W-:Y:S02]  /*9190*/  @P4 MOV R3, 0x400 ;  /* 0x0000040000034802 */ /* 0x000fe40000000f00 */
[----:B------:R-:W-:-:S04]  /*91a0*/  LOP3.LUT R2, R2, 0x1, RZ, 0xc0, !PT ;  /* 0x0000000102027812 */ /* 0x000fc800078ec0ff */
[----:B------:R-:W-:Y:S02]  /*91b0*/  ISETP.NE.U32.AND P2, PT, R2, 0x1, PT ;  /* 0x000000010200780c */ /* 0x000fe40003f45070 */
[----:B0-----:R-:W-:Y:S01]  /*91c0*/  @P4 LEA R3, R4, R3, 0x18 ;  /* 0x0000000304034211 */ /* 0x001fe200078ec0ff */
[----:B------:R-:W-:-:S03]  /*91d0*/  IMAD.U32 R4, RZ, RZ, UR37 ;  /* 0x00000025ff047e24 */ /* 0x000fc6000f8e00ff */
[----:B------:R0:W-:Y:S01]  /*91e0*/  @P4 SYNCS.ARRIVE.TRANS64.A1T0 RZ, [R3+URZ+0x78], RZ ;  /* 0x000078ff03ff49a7 */ /* 0x0001e2000810003f */
[----:B------:R-:W-:Y:S02]  /*91f0*/  IADD3 R16, P4, R16, UR48, RZ ;  /* 0x0000003010107c10 */ /* 0x000fe4000ff9e0ff */
[----:B------:R-:W-:Y:S02]  /*9200*/  ISETP.LT.U32.AND P1, PT, R4, 0x4, P1 ;  /* 0x000000040400780c */ /* 0x000fe40000f21070 */
[----:B------:R-:W-:Y:S02]  /*9210*/  IADD3.X R17, R17, UR39, RZ, P4, !PT ;  /* 0x0000002711117c10 */ /* 0x000fe4000a7fe4ff */
[----:B------:R-:W-:Y:S02]  /*9220*/  ISETP.GE.U32.AND P4, PT, R16, UR8, PT ;  /* 0x0000000810007c0c */ /* 0x000fe4000bf86070 */
[----:B0-----:R-:W-:Y:S02]  /*9230*/  SEL R3, RZ, 0x1, !P1 ;  /* 0x00000001ff037807 */ /* 0x001fe40004800000 */
[----:B------:R-:W-:-:S02]  /*9240*/  ISETP.GE.U32.AND.EX P1, PT, R17, UR9, PT, P4 ;  /* 0x0000000911007c0c */ /* 0x000fc4000bf26140 */
[----:B------:R-:W-:-:S04]  /*9250*/  ISETP.GT.U32.AND P2, PT, R4, 0x3, !P2 ;  /* 0x000000030400780c */ /* 0x000fc80005744070 */
[----:B------:R-:W-:-:S04]  /*9260*/  SEL R2, RZ, 0x1, !P2 ;  /* 0x00000001ff027807 */ /* 0x000fc80005000000 */
[--C-:B------:R-:W-:Y:S01]  /*9270*/  LOP3.LUT R0, R2, R0, R3.reuse, 0x96, !PT ;  /* 0x0000000002007212 */ /* 0x100fe200078e9603 */
[----:B------:R-:W-:Y:S01]  /*9280*/  IMAD.MOV.U32 R2, RZ, RZ, -0x1 ;  /* 0xffffffffff027424 */ /* 0x000fe200078e00ff */
[----:B------:R-:W-:Y:S01]  /*9290*/  PRMT R3, RZ, 0x7610, R3 ;  /* 0x00007610ff037816 */ /* 0x000fe20000000003 */
[----:B------:R-:W-:Y:S06]  /*92a0*/  @P1 BRA `(.L_x_211) ;  /* 0x00000004005c1947 */ /* 0x000fec0003800000 */
[----:B------:R-:W0:Y:S01]  /*92b0*/  S2UR UR7, SR_CTAID.X ;  /* 0x00000000000779c3 */ /* 0x000e220000002500 */
[----:B------:R-:W-:Y:S01]  /*92c0*/  ULDC.64 UR8, c[0x0][0x628] ;  /* 0x00018a0000087ab9 */ /* 0x000fe20000000a00 */
[----:B------:R-:W-:Y:S01]  /*92d0*/  ULDC UR10, c[0x0][0x150] ;  /* 0x00005400000a7ab9 */ /* 0x000fe20000000800 */
[----:B------:R-:W-:Y:S01]  /*92e0*/  ISETP.NE.U32.AND P1, PT, RZ, UR8, PT ;  /* 0x00000008ff007c0c */ /* 0x000fe2000bf25070 */
[----:B------:R-:W-:Y:S01]  /*92f0*/  ULDC UR11, c[0x0][0x630] ;  /* 0x00018c00000b7ab9 */ /* 0x000fe20000000800 */
[----:B------:R-:W-:Y:S01]  /*9300*/  ULDC UR14, c[0x0][0x154] ;  /* 0x00005500000e7ab9 */ /* 0x000fe20000000800 */
[----:B------:R-:W-:Y:S01]  /*9310*/  IMAD.MOV.U32 R2, RZ, RZ, R16 ;  /* 0x000000ffff027224 */ /* 0x000fe200078e0010 */
[----:B------:R-:W-:Y:S01]  /*9320*/  ISETP.NE.AND.EX P1, PT, RZ, UR9, PT, P1 ;  /* 0x00000009ff007c0c */ /* 0x000fe2000bf25310 */
[----:B------:R-:W1:Y:S01]  /*9330*/  S2UR UR12, SR_CTAID.Y ;  /* 0x00000000000c79c3 */ /* 0x000e620000002600 */
[----:B0-----:R-:W-:-:S05]  /*9340*/  I2FP.F32.U32 R3, UR7 ;  /* 0x0000000700037c45 */ /* 0x001fca0008201000 */
[----:B------:R-:W-:Y:S01]  /*9350*/  FMUL R14, R3, UR10 ;  /* 0x0000000a030e7c20 */ /* 0x000fe20008400000 */
[----:B------:R-:W-:-:S05]  /*9360*/  IMAD.MOV.U32 R3, RZ, RZ, R17 ;  /* 0x000000ffff037224 */ /* 0x000fca00078e0011 */
[----:B------:R-:W-:Y:S05]  /*9370*/  @!P1 BRA `(.L_x_212) ;  /* 0x0000000000289947 */ /* 0x000fea0003800000 */
[----:B------:R-:W-:Y:S02]  /*9380*/  ULDC UR10, c[0x0][0x634] ;  /* 0x00018d00000a7ab9 */ /* 0x000fe40000000800 */
[----:B------:R-:W-:-:S05]  /*9390*/  IADD3 R7, P1, R16, UR10, RZ ;  /* 0x0000000a10077c10 */ /* 0x000fca000ff3e0ff */
[----:B------:R-:W-:-:S04]  /*93a0*/  IMAD.X R13, RZ, RZ, R17, P1 ;  /* 0x000000ffff0d7224 */ /* 0x000fc800008e0611 */
[----:B------:R-:W-:-:S04]  /*93b0*/  IMAD.WIDE.U32 R4, R13, UR8, RZ ;  /* 0x000000080d047c25 */ /* 0x000fc8000f8e00ff */
[----:B------:R-:W-:-:S04]  /*93c0*/  IMAD.WIDE.U32 R4, P1, R7, UR9, R4 ;  /* 0x0000000907047c25 */ /* 0x000fc8000f820004 */
[----:B------:R-:W-:-:S04]  /*93d0*/  IMAD.WIDE.U32 R6, R7, UR8, RZ ;  /* 0x0000000807067c25 */ /* 0x000fc8000f8e00ff */
[----:B------:R-:W-:Y:S01]  /*93e0*/  IMAD.X R3, RZ, RZ, RZ, P1 ;  /* 0x000000ffff037224 */ /* 0x000fe200008e06ff */
[----:B------:R-:W-:Y:S01]  /*93f0*/  IADD3 RZ, P1, R7, R4, RZ ;  /* 0x0000000407ff7210 */ /* 0x000fe20007f3e0ff */
[----:B------:R-:W-:-:S04]  /*9400*/  IMAD.MOV.U32 R2, RZ, RZ, R5 ;  /* 0x000000ffff027224 */ /* 0x000fc800078e0005 */
[----:B------:R-:W-:-:S08]  /*9410*/  IMAD.WIDE.U32.X R2, R13, UR9, R2, P1 ;  /* 0x000000090d027c25 */ /* 0x000fd000088e0402 */
.L_x_212:
[--C-:B------:R-:W-:Y:S01]  /*9420*/  SHF.R.U64 R12, R2, UR11, R3.reuse ;  /* 0x0000000b020c7c19 */ /* 0x100fe20008001203 */
[----:B------:R-:W0:Y:S01]  /*9430*/  F2I.U32.TRUNC.NTZ R14, R14 ;  /* 0x0000000e000e7305 */ /* 0x000e22000020f000 */
[----:B------:R-:W-:Y:S01]  /*9440*/  SHF.R.U32.HI R2, RZ, UR11, R3 ;  /* 0x0000000bff027c19 */ /* 0x000fe20008011603 */
[----:B------:R-:W-:Y:S01]  /*9450*/  ULDC.64 UR8, c[0x0][0x620] ;  /* 0x0001880000087ab9 */ /* 0x000fe20000000a00 */
[----:B------:R-:W-:Y:S01]  /*9460*/  IADD3 R5, P1, RZ, -R12, RZ ;  /* 0x8000000cff057210 */ /* 0x000fe20007f3e0ff */
[----:B------:R-:W2:Y:S01]  /*9470*/  LDC R13, c[0x0][0x610] ;  /* 0x00018400ff0d7b82 */ /* 0x000ea20000000800 */
[----:B-1----:R-:W-:Y:S01]  /*9480*/  I2FP.F32.U32 R4, UR12 ;  /* 0x0000000c00047c45 */ /* 0x002fe20008201000 */
[----:B------:R-:W-:Y:S01]  /*9490*/  ULDC UR11, c[0x0][0x658] ;  /* 0x00019600000b7ab9 */ /* 0x000fe20000000800 */
[----:B------:R-:W-:Y:S01]  /*94a0*/  ULDC UR16, c[0x0][0x648] ;  /* 0x0001920000107ab9 */ /* 0x000fe20000000800 */
[----:B------:R-:W-:Y:S02]  /*94b0*/  IMAD.X R2, RZ, RZ, ~R2, P1 ;  /* 0x000000ffff027224 */ /* 0x000fe400008e0e02 */
[----:B------:R-:W-:Y:S01]  /*94c0*/  FMUL R6, R4, UR14 ;  /* 0x0000000e04067c20 */ /* 0x000fe20008400000 */
[----:B------:R-:W-:Y:S01]  /*94d0*/  ULDC.64 UR14, c[0x0][0x640] ;  /* 0x00019000000e7ab9 */ /* 0x000fe20000000a00 */
[----:B------:R-:W-:Y:S01]  /*94e0*/  IMAD R4, R2, UR8, RZ ;  /* 0x0000000802047c24 */ /* 0x000fe2000f8e02ff */
[----:B------:R-:W-:Y:S01]  /*94f0*/  ISETP.NE.U32.AND P1, PT, RZ, UR14, PT ;  /* 0x0000000eff007c0c */ /* 0x000fe2000bf25070 */
[C---:B------:R-:W-:Y:S01]  /*9500*/  IMAD.WIDE.U32 R2, R5.reuse, UR8, R16 ;  /* 0x0000000805027c25 */ /* 0x040fe2000f8e0010 */
[----:B0-----:R-:W-:Y:S01]  /*9510*/  R2UR UR8, R14 ;  /* 0x000000000e0872ca */ /* 0x001fe200000e0000 */
[----:B------:R-:W0:Y:S01]  /*9520*/  F2I.U32.TRUNC.NTZ R6, R6 ;  /* 0x0000000600067305 */ /* 0x000e22000020f000 */
[----:B------:R-:W-:Y:S01]  /*9530*/  ISETP.NE.AND.EX P1, PT, RZ, UR15, PT, P1 ;  /* 0x0000000fff007c0c */ /* 0x000fe2000bf25310 */
[----:B------:R-:W-:Y:S01]  /*9540*/  IMAD R5, R5, UR9, R4 ;  /* 0x0000000905057c24 */ /* 0x000fe2000f8e0204 */
[----:B------:R-:W-:-:S03]  /*9550*/  ULDC UR9, c[0x0][0x618] ;  /* 0x0001860000097ab9 */ /* 0x000fc60000000800 */
[----:B------:R-:W-:-:S05]  /*9560*/  IMAD.IADD R3, R3, 0x1, R5 ;  /* 0x0000000103037824 */ /* 0x000fca00078e0205 */
[--C-:B------:R-:W-:Y:S02]  /*9570*/  SHF.R.U64 R14, R2, UR9, R3.reuse ;  /* 0x00000009020e7c19 */ /* 0x100fe40008001203 */
[----:B------:R-:W-:Y:S01]  /*9580*/  SHF.R.U32.HI R3, RZ, UR9, R3 ;  /* 0x00000009ff037c19 */ /* 0x000fe20008011603 */
[----:B------:R-:W-:Y:S01]  /*9590*/  ULDC UR9, c[0x0][0x608] ;  /* 0x0001820000097ab9 */ /* 0x000fe20000000800 */
[----:B0-----:R-:W-:Y:S02]  /*95a0*/  R2UR UR10, R6 ;  /* 0x00000000060a72ca */ /* 0x001fe400000e0000 */
[--C-:B------:R-:W-:Y:S02]  /*95b0*/  SHF.R.U64 R18, R14, UR9, R3.reuse ;  /* 0x000000090e127c19 */ /* 0x100fe40008001203 */
[----:B------:R-:W-:Y:S01]  /*95c0*/  SHF.R.U32.HI R3, RZ, UR9, R3 ;  /* 0x00000009ff037c19 */ /* 0x000fe20008011603 */
[----:B------:R-:W-:-:S03]  /*95d0*/  UIADD3 UR9, -UR8, URZ, URZ ;  /* 0x0000003f08097290 */ /* 0x000fc6000fffe13f */
[--C-:B------:R-:W-:Y:S01]  /*95e0*/  SHF.R.U64 R20, R18, UR11, R3.reuse ;  /* 0x0000000b12147c19 */ /* 0x100fe20008001203 */
[----:B------:R-:W-:Y:S01]  /*95f0*/  ULDC UR8, c[0x0][0x144] ;  /* 0x0000510000087ab9 */ /* 0x000fe20000000800 */
[----:B------:R-:W-:-:S03]  /*9600*/  SHF.R.U32.HI R3, RZ, UR11, R3 ;  /* 0x0000000bff037c19 */ /* 0x000fc60008011603 */
[----:B------:R-:W-:Y:S01]  /*9610*/  IMAD.MOV.U32 R2, RZ, RZ, R20 ;  /* 0x000000ffff027224 */ /* 0x000fe200078e0014 */
[----:B------:R-:W-:Y:S06]  /*9620*/  @!P1 BRA `(.L_x_213) ;  /* 0x0000000000289947 */ /* 0x000fec0003800000 */
        /* <DEDUP_REMOVED lines=10> */
.L_x_213:
[----:B------:R-:W-:Y:S01]  /*96d0*/  UISETP.NE.AND UP0, UPT, UR38, URZ, UPT ;  /* 0x0000003f2600728c */ /* 0x000fe2000bf05270 */
[----:B------:R-:W-:Y:S01]  /*96e0*/  SHF.R.U64 R3, R2, UR16, R3 ;  /* 0x0000001002037c19 */ /* 0x000fe20008001203 */
[----:B------:R-:W-:Y:S01]  /*96f0*/  UIADD3 UR10, -UR10, URZ, URZ ;  /* 0x0000003f0a0a7290 */ /* 0x000fe2000fffe13f */
[----:B------:R-:W-:Y:S01]  /*9700*/  LOP3.LUT R2, R18, UR6, RZ, 0xc0, !PT ;  /* 0x0000000612027c12 */ /* 0x000fe2000f8ec0ff */
[----:B------:R-:W-:Y:S02]  /*9710*/  UIMAD UR7, UR8, UR9, UR7 ;  /* 0x00000009080772a4 */ /* 0x000fe4000f8e0207 */
[----:B------:R-:W-:Y:S01]  /*9720*/  IMAD.MOV R5, RZ, RZ, -R3 ;  /* 0x000000ffff057224 */ /* 0x000fe200078e0a03 */
[----:B------:R-:W-:Y:S01]  /*9730*/  ULDC UR8, c[0x0][0x148] ;  /* 0x0000520000087ab9 */ /* 0x000fe20000000800 */
[----:B------:R-:W-:Y:S01]  /*9740*/  IMAD R4, R3, UR5, R2 ;  /* 0x0000000503047c24 */ /* 0x000fe2000f8e0202 */
[----:B------:R-:W-:Y:S02]  /*9750*/  LOP3.LUT R3, R14, UR4, RZ, 0xc0, !PT ;  /* 0x000000040e037c12 */ /* 0x000fe4000f8ec0ff */
[----:B------:R-:W-:Y:S01]  /*9760*/  @UP0 UIMAD UR7, UR8, UR10, UR12 ;  /* 0x0000000a080702a4 */ /* 0x000fe2000f8e020c */
[----:B------:R-:W-:-:S02]  /*9770*/  PLOP3.LUT P1, PT, PT, PT, UP0, 0x80, 0x0 ;  /* 0x000000000000781c */ /* 0x000fc40003f2f008 */
[----:B------:R-:W-:Y:S02]  /*9780*/  ULDC UR8, c[0x0][0x638] ;  /* 0x00018e0000087ab9 */ /* 0x000fe40000000800 */
[----:B------:R-:W-:Y:S02]  /*9790*/  IMAD R2, R5, UR8, R20 ;  /* 0x0000000805027c24 */ /* 0x000fe4000f8e0214 */
[----:B--2---:R-:W-:Y:S01]  /*97a0*/  IMAD R13, R4, R13, UR7 ;  /* 0x00000007040d7e24 */ /* 0x004fe2000f8e020d */
[----:B------:R-:W-:Y:S01]  /*97b0*/  ULDC UR7, c[0x0][0x600] ;  /* 0x0001800000077ab9 */ /* 0x000fe20000000800 */
[----:B------:R-:W-:Y:S02]  /*97c0*/  IMAD.MOV.U32 R4, RZ, RZ, 0x1 ;  /* 0x00000001ff047424 */ /* 0x000fe400078e00ff */
[----:B------:R-:W-:-:S03]  /*97d0*/  IMAD R2, R2, UR7, R3 ;  /* 0x0000000702027c24 */ /* 0x000fc6000f8e0203 */
[----:B------:R-:W-:Y:S02]  /*97e0*/  PRMT R3, R4, 0x7610, R3 ;  /* 0x0000761004037816 */ /* 0x000fe40000000003 */
[----:B------:R-:W-:Y:S02]  /*97f0*/  SEL R18, R2, R13, !P1 ;  /* 0x0000000d02127207 */ /* 0x000fe40004800000 */
[----:B------:R-:W-:Y:S01]  /*9800*/  SEL R19, R13, R2, !P1 ;  /* 0x000000020d137207 */ /* 0x000fe20004800000 */
[----:B------:R-:W-:-:S07]  /*9810*/  IMAD.MOV.U32 R2, RZ, RZ, R12 ;  /* 0x000000ffff027224 */ /* 0x000fce00078e000c */
.L_x_211:
[----:B------:R-:W-:Y:S05]  /*9820*/  BSYNC B1 ;  /* 0x0000000000017941 */ /* 0x000fea0003800000 */
.L_x_210:
[----:B------:R-:W-:-:S13]  /*9830*/  LOP3.LUT P1, RZ, R3, 0xff, RZ, 0xc0, !PT ;  /* 0x000000ff03ff7812 */ /* 0x000fda000782c0ff */
[----:B------:R-:W-:Y:S05]  /*9840*/  @P1 BRA `(.L_x_214) ;  /* 0xfffffff000f41947 */ /* 0x000fea000383ffff */
[----:B------:R-:W-:Y:S05]  /*9850*/  BSYNC B0 ;  /* 0x0000000000007941 */ /* 0x000fea0003800000 */
.L_x_202:
[----:B------:R-:W-:-:S03]  /*9860*/  UMOV UR7, 0xffffffff ;  /* 0xffffffff00077882 */ /* 0x000fc60000000000 */
[----:B------:R-:W-:Y:S05]  /*9870*/  BRA.DIV UR7, `(.L_x_215) ;  /* 0x0000000607447947 */ /* 0x000fea000b800000 */
[----:B------:R-:W-:-:S13]  /*9880*/  ELECT P6, URZ, PT ;  /* 0x00000000003f782f */ /* 0x000fda00038c0000 */
.L_x_231:
[----:B------:R-:W-:Y:S04]  /*9890*/  BSSY B0, `(.L_x_216) ;  /* 0x000002c000007945 */ /* 0x000fe80003800000 */
[----:B------:R-:W-:Y:S05]  /*98a0*/  @!P6 BRA `(.L_x_217) ;  /* 0x0000000000a8e947 */ /* 0x000fea0003800000 */
[----:B------:R-:W-:-:S04]  /*98b0*/  ULOP3.LUT UR7, UR40, 0x2, URZ, 0xfc, !UPT ;  /* 0x0000000228077892 */ /* 0x000fc8000f8efc3f */
[----:B------:R-:W-:-:S06]  /*98c0*/  UISETP.NE.AND UP0, UPT, UR7, 0x3, UPT ;  /* 0x000000030700788c */ /* 0x000fcc000bf05270 */
[----:B------:R-:W-:-:S13]  /*98d0*/  PLOP3.LUT P0, PT, PT, PT, UP0, 0x80, 0x0 ;  /* 0x000000000000781c */ /* 0x000fda0003f0f008 */
[----:B------:R-:W-:Y:S05]  /*98e0*/  @!P0 BRA `(.L_x_218) ;  /* 0x0000000000048947 */ /* 0x000fea0003800000 */
[----:B------:R-:W-:Y:S01]  /*98f0*/  BPT.TRAP 0x1 ;  /* 0x000000040000795c */ /* 0x000fe20000300000 */
.L_x_218:
[----:B------:R-:W0:Y:S01]  /*9900*/  S2R R3, SR_CgaCtaId ;  /* 0x0000000000037919 */ /* 0x000e220000008800 */
[----:B------:R-:W-:-:S04]  /*9910*/  MOV R2, 0x400 ;  /* 0x0000040000027802 */ /* 0x000fc80000000f00 */
[----:B0-----:R-:W-:Y:S02]  /*9920*/  LEA R3, R3, R2, 0x18 ;  /* 0x0000000203037211 */ /* 0x001fe400078ec0ff */
[----:B------:R-:W-:-:S03]  /*9930*/  SHF.L.U32 R2, R0, 0x1f, RZ ;  /* 0x0000001f00027819 */ /* 0x000fc600000006ff */
[----:B------:R-:W-:-:S04]  /*9940*/  VIADD R3, R3, 0x20 ;  /* 0x0000002003037836 */ /* 0x000fc80000000000 */
[C---:B------:R-:W-:Y:S02]  /*9950*/  IMAD R7, R8.reuse, 0x8, R3 ;  /* 0x0000000808077824 */ /* 0x040fe400078e0203 */
[----:B------:R-:W-:Y:S02]  /*9960*/  VIADD R8, R8, 0x1 ;  /* 0x0000000108087836 */ /* 0x000fe40000000000 */
[----:B------:R-:W0:Y:S03]  /*9970*/  SYNCS.PHASECHK.TRANS64.TRYWAIT P0, [R7+URZ], R2 ;  /* 0x00000002070075a7 */ /* 0x000e26000800017f */
[----:B------:R-:W-:-:S04]  /*9980*/  ISETP.NE.AND P1, PT, R8, 0x4, PT ;  /* 0x000000040800780c */ /* 0x000fc80003f25270 */
[----:B------:R-:W-:Y:S02]  /*9990*/  SEL R5, RZ, 0x1, P1 ;  /* 0x00000001ff057807 */ /* 0x000fe40000800000 */
[----:B------:R-:W-:Y:S02]  /*99a0*/  SEL R8, R8, RZ, P1 ;  /* 0x000000ff08087207 */ /* 0x000fe40000800000 */
[----:B------:R-:W-:-:S03]  /*99b0*/  LOP3.LUT R5, R0, R5, RZ, 0x3c, !PT ;  /* 0x0000000500057212 */ /* 0x000fc600078e3cff */
[----:B------:R-:W-:Y:S01]  /*99c0*/  IMAD R9, R8, 0x8, R3 ;  /* 0x0000000808097824 */ /* 0x000fe200078e0203 */
[----:B------:R-:W-:Y:S01]  /*99d0*/  SHF.L.U32 R4, R5, 0x1f, RZ ;  /* 0x0000001f05047819 */ /* 0x000fe200000006ff */
[----:B0-----:R-:W-:Y:S06]  /*99e0*/  @!P0 BRA `(.L_x_219) ;  /* 0x0000000400088947 */ /* 0x001fec0003800000 */
.L_x_232:
[----:B------:R-:W1:Y:S01]  /*99f0*/  SYNCS.PHASECHK.TRANS64.TRYWAIT P0, [R9+URZ], R4 ;  /* 0x00000004090075a7 */ /* 0x000e62000800017f */
[----:B------:R-:W-:-:S05]  /*9a00*/  VIADD R0, R8, 0x1 ;  /* 0x0000000108007836 */ /* 0x000fca0000000000 */
[----:B------:R-:W-:-:S04]  /*9a10*/  ISETP.NE.AND P1, PT, R0, 0x4, PT ;  /* 0x000000040000780c */ /* 0x000fc80003f25270 */
[----:B0-----:R-:W-:Y:S02]  /*9a20*/  SEL R2, RZ, 0x1, P1 ;  /* 0x00000001ff027807 */ /* 0x001fe40000800000 */
[----:B------:R-:W-:Y:S02]  /*9a30*/  SEL R0, R0, RZ, P1 ;  /* 0x000000ff00007207 */ /* 0x000fe40000800000 */
[----:B------:R-:W-:-:S03]  /*9a40*/  LOP3.LUT R7, R5, R2, RZ, 0x3c, !PT ;  /* 0x0000000205077212 */ /* 0x000fc600078e3cff */
[----:B------:R-:W-:Y:S01]  /*9a50*/  IMAD R6, R0, 0x8, R3 ;  /* 0x0000000800067824 */ /* 0x000fe200078e0203 */
[----:B------:R-:W-:Y:S01]  /*9a60*/  SHF.L.U32 R5, R7, 0x1f, RZ ;  /* 0x0000001f07057819 */ /* 0x000fe200000006ff */
[----:B-1----:R-:W-:Y:S06]  /*9a70*/  @!P0 BRA `(.L_x_220) ;  /* 0x0000000000f88947 */ /* 0x002fec0003800000 */
.L_x_233:
[----:B------:R-:W1:Y:S01]  /*9a80*/  SYNCS.PHASECHK.TRANS64.TRYWAIT P0, [R6+URZ], R5 ;  /* 0x00000005060075a7 */ /* 0x000e62000800017f */
[----:B------:R-:W-:-:S05]  /*9a90*/  VIADD R0, R0, 0x1 ;  /* 0x0000000100007836 */ /* 0x000fca0000000000 */
[----:B------:R-:W-:-:S04]  /*9aa0*/  ISETP.NE.AND P1, PT, R0, 0x4, PT ;  /* 0x000000040000780c */ /* 0x000fc80003f25270 */
[----:B------:R-:W-:Y:S02]  /*9ab0*/  SEL R2, RZ, 0x1, P1 ;  /* 0x00000001ff027807 */ /* 0x000fe40000800000 */
[----:B------:R-:W-:Y:S02]  /*9ac0*/  SEL R0, R0, RZ, P1 ;  /* 0x000000ff00007207 */ /* 0x000fe40000800000 */
[----:B------:R-:W-:Y:S01]  /*9ad0*/  LOP3.LUT R2, R7, R2, RZ, 0x3c, !PT ;  /* 0x0000000207027212 */ /* 0x000fe200078e3cff */
[----:B-1----:R-:W-:Y:S06]  /*9ae0*/  @!P0 BRA `(.L_x_221) ;  /* 0x0000000000f08947 */ /* 0x002fec0003800000 */
.L_x_234:
[----:B------:R-:W-:Y:S01]  /*9af0*/  IMAD R3, R0, 0x8, R3 ;  /* 0x0000000800037824 */ /* 0x000fe200078e0203 */
[----:B------:R-:W-:-:S07]  /*9b00*/  SHF.L.U32 R0, R2, 0x1f, RZ ;  /* 0x0000001f02007819 */ /* 0x000fce00000006ff */
.L_x_222:
[----:B--2---:R2:W3:Y:S02]  /*9b10*/  SYNCS.PHASECHK.TRANS64.TRYWAIT P0, [R3+URZ], R0 ;  /* 0x00000000030075a7 */ /* 0x0044e4000800017f */
[----:B---3--:R-:W-:Y:S05]  /*9b20*/  @!P0 NANOSLEEP.SYNCS 0x989680 ;  /* 0x009896800000895d */ /* 0x008fea0003900000 */
[----:B------:R-:W3:Y:S02]  /*9b30*/  @!P0 SYNCS.PHASECHK.TRANS64 P0, [R3+URZ], R0 ;  /* 0x00000000030085a7 */ /* 0x000ee4000800007f */
[----:B---3--:R-:W-:Y:S05]  /*9b40*/  @!P0 BRA `(.L_x_222) ;  /* 0xfffffffc00f08947 */ /* 0x008fea000383ffff */
.L_x_217:
[----:B------:R-:W-:Y:S05]  /*9b50*/  BSYNC B0 ;  /* 0x0000000000007941 */ /* 0x000fea0003800000 */
.L_x_216:
[----:B------:R-:W-:Y:S05]  /*9b60*/  EXIT ;  /* 0x000000000000794d */ /* 0x000fea0003800000 */
.L_x_18:
[----:B0-----:R0:W1:Y:S02]  /*9b70*/  SYNCS.PHASECHK.TRANS64.TRYWAIT P0, [R111+URZ], R0 ;  /* 0x000000006f0075a7 */ /* 0x001064000800017f */
[----:B-1----:R-:W-:Y:S05]  /*9b80*/  @!P0 NANOSLEEP.SYNCS 0x989680 ;  /* 0x009896800000895d */ /* 0x002fea0003900000 */
[----:B------:R-:W1:Y:S02]  /*9b90*/  @!P0 SYNCS.PHASECHK.TRANS64 P0, [R111+URZ], R0 ;  /* 0x000000006f0085a7 */ /* 0x000e64000800007f */
[----:B-1----:R-:W-:Y:S05]  /*9ba0*/  @!P0 BRA `(.L_x_18) ;  /* 0xfffffffc00f08947 */ /* 0x002fea000383ffff */
[----:B------:R-:W-:Y:S05]  /*9bb0*/  BRA `(.L_x_223) ;  /* 0xffffff7c00047947 */ /* 0x000fea000383ffff */
.L_x_23:
[----:B-1----:R1:W2:Y:S02]  /*9bc0*/  SYNCS.PHASECHK.TRANS64.TRYWAIT P1, [R3+URZ], R0 ;  /* 0x00000000030075a7 */ /* 0x0022a4000802017f */
[----:B--2---:R-:W-:Y:S05]  /*9bd0*/  @!P1 NANOSLEEP.SYNCS 0x989680 ;  /* 0x009896800000995d */ /* 0x004fea0003900000 */
[----:B------:R-:W2:Y:S02]  /*9be0*/  @!P1 SYNCS.PHASECHK.TRANS64 P1, [R3+URZ], R0 ;  /* 0x00000000030095a7 */ /* 0x000ea4000802007f */
[----:B--2---:R-:W-:Y:S05]  /*9bf0*/  @!P1 BRA `(.L_x_23) ;  /* 0xfffffffc00f09947 */ /* 0x004fea000383ffff */
[----:B------:R-:W-:Y:S05]  /*9c00*/  BRA `(.L_x_22) ;  /* 0xffffff7c00787947 */ /* 0x000fea000383ffff */
.L_x_28:
[----:B-1----:R-:W-:-:S04]  /*9c10*/  IMAD.U32 R5, RZ, RZ, UR7 ;  /* 0x00000007ff057e24 */ /* 0x002fc8000f8e00ff */
[----:B------:R1:W2:Y:S03]  /*9c20*/  SYNCS.PHASECHK.TRANS64.TRYWAIT P1, [R5+URZ], R4 ;  /* 0x00000004050075a7 */ /* 0x0002a6000802017f */
[----:B--2---:R-:W-:Y:S05]  /*9c30*/  @!P1 NANOSLEEP.SYNCS 0x989680 ;  /* 0x009896800000995d */ /* 0x004fea0003900000 */
[----:B------:R-:W2:Y:S02]  /*9c40*/  @!P1 SYNCS.PHASECHK.TRANS64 P1, [R5+URZ], R4 ;  /* 0x00000004050095a7 */ /* 0x000ea4000802007f */
[----:B--2---:R-:W-:Y:S05]  /*9c50*/  @!P1 BRA `(.L_x_28) ;  /* 0xfffffffc00ec9947 */ /* 0x004fea000383ffff */
[----:B------:R-:W-:Y:S05]  /*9c60*/  BRA `(.L_x_27) ;  /* 0xffffff8c00b87947 */ /* 0x000fea000383ffff */
.L_x_34:
[----:B0-----:R0:W1:Y:S02]  /*9c70*/  SYNCS.PHASECHK.TRANS64.TRYWAIT P0, [R111+URZ+0x10], R0 ;  /* 0x000010006f0075a7 */ /* 0x001064000800017f */
[----:B-1----:R-:W-:Y:S05]  /*9c80*/  @!P0 NANOSLEEP.SYNCS 0x989680 ;  /* 0x009896800000895d */ /* 0x002fea0003900000 */
[----:B------:R-:W1:Y:S02]  /*9c90*/  @!P0 SYNCS.PHASECHK.TRANS64 P0, [R111+URZ+0x10], R0 ;  /* 0x000010006f0085a7 */ /* 0x000e64000800007f */
[----:B-1----:R-:W-:Y:S05]  /*9ca0*/  @!P0 BRA `(.L_x_34) ;  /* 0xfffffffc00f08947 */ /* 0x002fea000383ffff */
[----:B------:R-:W-:Y:S05]  /*9cb0*/  BRA `(.L_x_224) ;  /* 0xffffffa000787947 */ /* 0x000fea000383ffff */
.L_x_203:
[----:B------:R-:W-:Y:S01]  /*9cc0*/  BSSY B1, `(.L_x_225) ;  /* 0x0000006000017945 */ /* 0x000fe20003800000 */
[----:B------:R-:W-:-:S07]  /*9cd0*/  IMAD.MOV.U32 R15, RZ, RZ, -0x1 ;  /* 0xffffffffff0f7424 */ /* 0x000fce00078e00ff */
[----:B-----5:R-:W-:Y:S05]  /*9ce0*/  WARPSYNC.COLLECTIVE R15, `(.L_x_226) ;  /* 0x000000000f0c7348 */ /* 0x020fea0003c00000 */
[----:B------:R-:W-:Y:S02]  /*9cf0*/  ELECT P6, UR62, PT ;  /* 0x00000000003e782f */ /* 0x000fe400038c0000 */
[----:B------:R-:W-:Y:S01]  /*9d00*/  MOV R14, UR62 ;  /* 0x0000003e000e7c02 */ /* 0x000fe20008000f00 */
[----:B-----5:R-:W-:Y:S10]  /*9d10*/  ENDCOLLECTIVE ;  /* 0x000000000000791b */ /* 0x020ff40003800000 */
.L_x_226:
[----:B------:R-:W-:Y:S05]  /*9d20*/  BSYNC B1 ;  /* 0x0000000000017941 */ /* 0x000fea0003800000 */
.L_x_225:
[----:B------:R-:W-:Y:S05]  /*9d30*/  BRA `(.L_x_227) ;  /* 0xffffffec00c47947 */ /* 0x000fea000383ffff */
.L_x_206:
[----:B-1----:R1:W2:Y:S02]  /*9d40*/  SYNCS.PHASECHK.TRANS64.TRYWAIT P1, [R12+URZ+0x20], R5 ;  /* 0x000020050c0075a7 */ /* 0x0022a4000802017f */
[----:B--2---:R-:W-:Y:S05]  /*9d50*/  @!P1 NANOSLEEP.SYNCS 0x989680 ;  /* 0x009896800000995d */ /* 0x004fea0003900000 */
[----:B------:R-:W2:Y:S02]  /*9d60*/  @!P1 SYNCS.PHASECHK.TRANS64 P1, [R12+URZ+0x20], R5 ;  /* 0x000020050c0095a7 */ /* 0x000ea4000802007f */
[----:B--2---:R-:W-:Y:S05]  /*9d70*/  @!P1 BRA `(.L_x_206) ;  /* 0xfffffffc00f09947 */ /* 0x004fea000383ffff */
[----:B------:R-:W-:Y:S05]  /*9d80*/  BRA `(.L_x_228) ;  /* 0xffffffec00fc7947 */ /* 0x000fea000383ffff */
.L_x_215:
[----:B------:R-:W-:Y:S01]  /*9d90*/  BSSY B0, `(.L_x_229) ;  /* 0x0000006000007945 */ /* 0x000fe20003800000 */
[----:B------:R-:W-:-:S07]  /*9da0*/  IMAD.MOV.U32 R15, RZ, RZ, -0x1 ;  /* 0xffffffffff0f7424 */ /* 0x000fce00078e00ff */
[----:B-----5:R-:W-:Y:S05]  /*9db0*/  WARPSYNC.COLLECTIVE R15, `(.L_x_230) ;  /* 0x000000000f0c7348 */ /* 0x020fea0003c00000 */
[----:B------:R-:W-:Y:S02]  /*9dc0*/  ELECT P6, UR62, PT ;  /* 0x00000000003e782f */ /* 0x000fe400038c0000 */
[----:B------:R-:W-:Y:S01]  /*9dd0*/  MOV R14, UR62 ;  /* 0x0000003e000e7c02 */ /* 0x000fe20008000f00 */
[----:B-----5:R-:W-:Y:S10]  /*9de0*/  ENDCOLLECTIVE ;  /* 0x000000000000791b */ /* 0x020ff40003800000 */
.L_x_230:
[----:B------:R-:W-:Y:S05]  /*9df0*/  BSYNC B0 ;  /* 0x0000000000007941 */ /* 0x000fea0003800000 */
.L_x_229:
[----:B------:R-:W-:Y:S05]  /*9e00*/  BRA `(.L_x_231) ;  /* 0xfffffff800a07947 */ /* 0x000fea000383ffff */
.L_x_219:
[----:B0-----:R0:W1:Y:S02]  /*9e10*/  SYNCS.PHASECHK.TRANS64.TRYWAIT P0, [R7+URZ], R2 ;  /* 0x00000002070075a7 */ /* 0x001064000800017f */
[----:B-1----:R-:W-:Y:S05]  /*9e20*/  @!P0 NANOSLEEP.SYNCS 0x989680 ;  /* 0x009896800000895d */ /* 0x002fea0003900000 */
[----:B------:R-:W1:Y:S02]  /*9e30*/  @!P0 SYNCS.PHASECHK.TRANS64 P0, [R7+URZ], R2 ;  /* 0x00000002070085a7 */ /* 0x000e64000800007f */
[----:B-1----:R-:W-:Y:S05]  /*9e40*/  @!P0 BRA `(.L_x_219) ;  /* 0xfffffffc00f08947 */ /* 0x002fea000383ffff */
[----:B------:R-:W-:Y:S05]  /*9e50*/  BRA `(.L_x_232) ;  /* 0xfffffff800e47947 */ /* 0x000fea000383ffff */
.L_x_220:
[----:B0-----:R0:W1:Y:S02]  /*9e60*/  SYNCS.PHASECHK.TRANS64.TRYWAIT P0, [R9+URZ], R4 ;  /* 0x00000004090075a7 */ /* 0x001064000800017f */
[----:B-1----:R-:W-:Y:S05]  /*9e70*/  @!P0 NANOSLEEP.SYNCS 0x989680 ;  /* 0x009896800000895d */ /* 0x002fea0003900000 */
[----:B------:R-:W1:Y:S02]  /*9e80*/  @!P0 SYNCS.PHASECHK.TRANS64 P0, [R9+URZ], R4 ;  /* 0x00000004090085a7 */ /* 0x000e64000800007f */
[----:B-1----:R-:W-:Y:S05]  /*9e90*/  @!P0 BRA `(.L_x_220) ;  /* 0xfffffffc00f08947 */ /* 0x002fea000383ffff */
[----:B------:R-:W-:Y:S05]  /*9ea0*/  BRA `(.L_x_233) ;  /* 0xfffffff800f47947 */ /* 0x000fea000383ffff */
.L_x_221:
[----:B-1----:R1:W2:Y:S02]  /*9eb0*/  SYNCS.PHASECHK.TRANS64.TRYWAIT P0, [R6+URZ], R5 ;  /* 0x00000005060075a7 */ /* 0x0022a4000800017f */
[----:B--2---:R-:W-:Y:S05]  /*9ec0*/  @!P0 NANOSLEEP.SYNCS 0x989680 ;  /* 0x009896800000895d */ /* 0x004fea0003900000 */
[----:B------:R-:W2:Y:S02]  /*9ed0*/  @!P0 SYNCS.PHASECHK.TRANS64 P0, [R6+URZ], R5 ;  /* 0x00000005060085a7 */ /* 0x000ea4000800007f */
[----:B--2---:R-:W-:Y:S05]  /*9ee0*/  @!P0 BRA `(.L_x_221) ;  /* 0xfffffffc00f08947 */ /* 0x004fea000383ffff */
[----:B------:R-:W-:Y:S05]  /*9ef0*/  BRA `(.L_x_234) ;  /* 0xfffffff800fc7947 */ /* 0x000fea000383ffff */
.L_x_235:
[----:B------:R-:W-:-:S00]  /*9f00*/  BRA `(.L_x_235) ;  /* 0xfffffffc00fc7947 */ /* 0x000fc0000383ffff */
[----:B------:R-:W-:-:S00]  /*9f10*/  NOP ;  /* 0x0000000000007918 */ /* 0x000fc00000000000 */
        /* <DEDUP_REMOVED lines=14> */
.L_x_236:


//--------------------- .nv.global.init           --------------------------
	.section	.nv.global.init,"aw",@progbits
.nv.global.init:
	.type		$str$22,@object
	.size		$str$22,($str$23 - $str$22)
$str$22:
        /*0000*/ 	.byte	0x6b, 0x5f, 0x74, 0x69, 0x6c, 0x65, 0x5f, 0x63, 0x6f, 0x75, 0x6e, 0x74, 0x20, 0x3e, 0x3d, 0x20
        /*0010*/ 	.byte	0x31, 0x00
	.type		$str$23,@object
	.size		$str$23,(__unnamed_1 - $str$23)
$str$23:
        /*0012*/ 	.byte	0x2f, 0x74, 0x6d, 0x70, 0x2f, 0x63, 0x75, 0x74, 0x6c, 0x61, 0x73, 0x73, 0x5f, 0x73, 0x77, 0x65
        /*0022*/ 	.byte	0x65, 0x70, 0x5f, 0x73, 0x72, 0x63, 0x2f, 0x69, 0x6e, 0x63, 0x6c, 0x75, 0x64, 0x65, 0x2f, 0x63
        /*0032*/ 	.byte	0x75, 0x74, 0x6c, 0x61, 0x73, 0x73, 0x2f, 0x67, 0x65, 0x6d, 0x6d, 0x2f, 0x63, 0x6f, 0x6c, 0x6c
        /*0042*/ 	.byte	0x65, 0x63, 0x74, 0x69, 0x76, 0x65, 0x2f, 0x73, 0x6d, 0x39, 0x30, 0x5f, 0x6d, 0x6d, 0x61, 0x5f
        /*0052*/ 	.byte	0x74, 0x6d, 0x61, 0x5f, 0x67, 0x6d, 0x6d, 0x61, 0x5f, 0x73, 0x73, 0x5f, 0x77, 0x61, 0x72, 0x70
        /*0062*/ 	.byte	0x73, 0x70, 0x65, 0x63, 0x69, 0x61, 0x6c, 0x69, 0x7a, 0x65, 0x64, 0x2e, 0x68, 0x70, 0x70, 0x00
	.type		__unnamed_1,@object
	.size		__unnamed_1,(.L_0 - __unnamed_1)
__unnamed_1:
        /*0072*/ 	.byte	0x76, 0x6f, 0x69, 0x64, 0x20, 0x63, 0x75, 0x74, 0x6c, 0x61, 0x73, 0x73, 0x3a, 0x3a, 0x67, 0x65
        /* <DEDUP_REMOVED lines=172> */
        /*0b42*/ 	.byte	0x64, 0x65, 0x6e, 0x74, 0x69, 0x74, 0x79, 0x5d, 0x00
.L_0:


//--------------------- .nv.shared._ZN7cutlass13device_kernelINS_4gemm6kernel13GemmUniversalIN4cute5tupleIJiiiiEEENS1_10collective13CollectiveMmaINS1_34MainloopSm90TmaGmmaWarpSpecializedILi4ENS5_IJNS4_1CILi2EEENSA_ILi1EEESC_EEENS1_32KernelTmaWarpSpecializedPingpongEEENS5_IJNSA_ILi64EEENSA_ILi160EEENSA_ILi256EEEEEEaNS5_IJlSC_lEEEaSK_NS4_8TiledMMAINS4_8MMA_AtomIJNS4_4SM904GMMA26MMA_64x32x32_S32S8S8_SS_TNEEEENS4_6LayoutINS5_IJSC_SC_SC_EEENS5_IJNSA_ILi0EEEST_ST_EEEEENS5_IJNS4_10UnderscoreESW_SW_EEEEENS4_13SM90_TMA_LOADENS4_14ComposedLayoutINS4_7SwizzleILi3ELi4ELi3EEENS4_18smem_ptr_flag_bitsILi8EEENSR_INS5_IJNSA_ILi8EEENSA_ILi128EEEEEENS5_IJS16_SC_EEEEEEEvNS4_8identityENS4_23SM90_TMA_LOAD_MULTICASTES1A_vS1B_EENS_8epilogue10collective6detail29Sm90TmaWarpSpecializedAdapterINS1F_15DefaultEpilogueIaSK_SK_NS1E_6thread17LinearCombinationIaLi1EiiLNS1J_9ScaleType4KindE0ELNS_15FloatRoundStyleE2EaEENS1_15EpilogueDefaultEEEEEvvEEEEvNT_6ParamsE --------------------------
	.section	.nv.shared._ZN7cutlass13device_kernelINS_4gemm6kernel13GemmUniversalIN4cute5tupleIJiiiiEEENS1_10collective13CollectiveMmaINS1_34MainloopSm90TmaGmmaWarpSpecializedILi4ENS5_IJNS4_1CILi2EEENSA_ILi1EEESC_EEENS1_32KernelTmaWarpSpecializedPingpongEEENS5_IJNSA_ILi64EEENSA_ILi160EEENSA_ILi256EEEEEEaNS5_IJlSC_lEEEaSK_NS4_8TiledMMAINS4_8MMA_AtomIJNS4_4SM904GMMA26MMA_64x32x32_S32S8S8_SS_TNEEEENS4_6LayoutINS5_IJSC_SC_SC_EEENS5_IJNSA_ILi0EEEST_ST_EEEEENS5_IJNS4_10UnderscoreESW_SW_EEEEENS4_13SM90_TMA_LOADENS4_14ComposedLayoutINS4_7SwizzleILi3ELi4ELi3EEENS4_18smem_ptr_flag_bitsILi8EEENSR_INS5_IJNSA_ILi8EEENSA_ILi128EEEEEENS5_IJS16_SC_EEEEEEEvNS4_8identityENS4_23SM90_TMA_LOAD_MULTICASTES1A_vS1B_EENS_8epilogue10collective6detail29Sm90TmaWarpSpecializedAdapterINS1F_15DefaultEpilogueIaSK_SK_NS1E_6thread17LinearCombinationIaLi1EiiLNS1J_9ScaleType4KindE0ELNS_15FloatRoundStyleE2EaEENS1_15EpilogueDefaultEEEEEvvEEEEvNT_6ParamsE,"aw",@nobits
	.sectionflags	@""
	.align	16
	.zero		1024


//--------------------- .nv.shared.reserved.0     --------------------------
	.section	.nv.shared.reserved.0,"aw",@nobits
	.weak		__nv_reservedSMEM_offset_0_alias
	.size		__nv_reservedSMEM_offset_0_alias, 0, 0
	.other		__nv_reservedSMEM_offset_0_alias,@"STO_CUDA_RESERVED_SHARED STV_DEFAULT"
__nv_reservedSMEM_offset_0_alias:
	.zero		0


//--------------------- .nv.global                --------------------------
	.section	.nv.global,"aw",@nobits
.nv.global:
	.type		_ZN40_INTERNAL_1f6c4bb8_4_k_cu_4b58839d_142874cute1_E,@object
	.size		_ZN40_INTERNAL_1f6c4bb8_4_k_cu_4b58839d_142874cute1_E,(_ZN40_INTERNAL_1f6c4bb8_4_k_cu_4b58839d_142874cuda3std3__45__cpo6cbeginE - _ZN40_INTERNAL_1f6c4bb8_4_k_cu_4b58839d_142874cute1_E)
_ZN40_INTERNAL_1f6c4bb8_4_k_cu_4b58839d_142874cute1_E:
	.zero		1
	.type		_ZN40_INTERNAL_1f6c4bb8_4_k_cu_4b58839d_142874cuda3std3__45__cpo6cbeginE,@object
	.size		_ZN40_INTERNAL_1f6c4bb8_4_k_cu_4b58839d_142874cuda3std3__45__cpo6cbeginE,(_ZN40_INTERNAL_1f6c4bb8_4_k_cu_4b58839d_142874cuda3std3__48in_placeE - _ZN40_INTERNAL_1f6c4bb8_4_k_cu_4b58839d_142874cuda3std3__45__cpo6cbeginE)
_ZN40_INTERNAL_1f6c4bb8_4_k_cu_4b58839d_142874cuda3std3__45__cpo6cbeginE:
	.zero		1
	.type		_ZN40_INTERNAL_1f6c4bb8_4_k_cu_4b58839d_142874cuda3std3__48in_placeE,@object
	.size		_ZN40_INTERNAL_1f6c4bb8_4_k_cu_4b58839d_142874cuda3std3__48in_placeE,(_ZN40_INTERNAL_1f6c4bb8_4_k_cu_4b58839d_142874cuda3std6ranges3__45__cpo9iter_moveE - _ZN40_INTERNAL_1f6c4bb8_4_k_cu_4b58839d_142874cuda3std3__48in_placeE)
_ZN40_INTERNAL_1f6c4bb8_4_k_cu_4b58839d_142874cuda3std3__48in_placeE:
	.zero		1
	.type		_ZN40_INTERNAL_1f6c4bb8_4_k_cu_4b58839d_142874cuda3std6ranges3__45__cpo9iter_moveE,@object
	.size		_ZN40_INTERNAL_1f6c4bb8_4_k_cu_4b58839d_142874cuda3std6ranges3__45__cpo9iter_moveE,(_ZN40_INTERNAL_1f6c4bb8_4_k_cu_4b58839d_142874cuda3std3__45__cpo5beginE - _ZN40_INTERNAL_1f6c4bb8_4_k_cu_4b58839d_142874cuda3std6ranges3__45__cpo9iter_moveE)
_ZN40_INTERNAL_1f6c4bb8_4_k_cu_4b58839d_142874cuda3std6ranges3__45__cpo9iter_moveE:
	.zero		1
	.type		_ZN40_INTERNAL_1f6c4bb8_4_k_cu_4b58839d_142874cuda3std3__45__cpo5beginE,@object
	.size		_ZN40_INTERNAL_1f6c4bb8_4_k_cu_4b58839d_142874cuda3std3__45__cpo5beginE,(_ZN40_INTERNAL_1f6c4bb8_4_k_cu_4b58839d_142874cuda3std3__442_GLOBAL__N__1f6c4bb8_4_k_cu_4b58839d_142876ignoreE - _ZN40_INTERNAL_1f6c4bb8_4_k_cu_4b58839d_142874cuda3std3__45__cpo5beginE)
_ZN40_INTERNAL_1f6c4bb8_4_k_cu_4b58839d_142874cuda3std3__45__cpo5beginE:
	.zero		1
	.type		_ZN40_INTERNAL_1f6c4bb8_4_k_cu_4b58839d_142874cuda3std3__442_GLOBAL__N__1f6c4bb8_4_k_cu_4b58839d_142876ignoreE,@object
	.size		_ZN40_INTERNAL_1f6c4bb8_4_k_cu_4b58839d_142874cuda3std3__442_GLOBAL__N__1f6c4bb8_4_k_cu_4b58839d_142876ignoreE,(_ZN40_INTERNAL_1f6c4bb8_4_k_cu_4b58839d_142874cute7productE - _ZN40_INTERNAL_1f6c4bb8_4_k_cu_4b58839d_142874cuda3std3__442_GLOBAL__N__1f6c4bb8_4_k_cu_4b58839d_142876ignoreE)
_ZN40_INTERNAL_1f6c4bb8_4_k_cu_4b58839d_142874cuda3std3__442_GLOBAL__N__1f6c4bb8_4_k_cu_4b58839d_142876ignoreE:
	.zero		1
	.type		_ZN40_INTERNAL_1f6c4bb8_4_k_cu_4b58839d_142874cute7productE,@object
	.size		_ZN40_INTERNAL_1f6c4bb8_4_k_cu_4b58839d_142874cute7productE,(_ZN40_INTERNAL_1f6c4bb8_4_k_cu_4b58839d_142874cuda3std3__45__cpo3endE - _ZN40_INTERNAL_1f6c4bb8_4_k_cu_4b58839d_142874cute7productE)
_ZN40_INTERNAL_1f6c4bb8_4_k_cu_4b58839d_142874cute7productE:
	.zero		1
	.type		_ZN40_INTERNAL_1f6c4bb8_4_k_cu_4b58839d_142874cuda3std3__45__cpo3endE,@object
	.size		_ZN40_INTERNAL_1f6c4bb8_4_k_cu_4b58839d_142874cuda3std3__45__cpo3endE,(_ZN40_INTERNAL_1f6c4bb8_4_k_cu_4b58839d_142874cuda3std3__419piecewise_constructE - _ZN40_INTERNAL_1f6c4bb8_4_k_cu_4b58839d_142874cuda3std3__45__cpo3endE)
_ZN40_INTERNAL_1f6c4bb8_4_k_cu_4b58839d_142874cuda3std3__45__cpo3endE:
	.zero		1
	.type		_ZN40_INTERNAL_1f6c4bb8_4_k_cu_4b58839d_142874cuda3std3__419piecewise_constructE,@object
	.size		_ZN40_INTERNAL_1f6c4bb8_4_k_cu_4b58839d_142874cuda3std3__419piecewise_constructE,(_ZN40_INTERNAL_1f6c4bb8_4_k_cu_4b58839d_142874cuda3std3__45__cpo4cendE - _ZN40_INTERNAL_1f6c4bb8_4_k_cu_4b58839d_142874cuda3std3__419piecewise_constructE)
_ZN40_INTERNAL_1f6c4bb8_4_k_cu_4b58839d_142874cuda3std3__419piecewise_constructE:
	.zero		1
	.type		_ZN40_INTERNAL_1f6c4bb8_4_k_cu_4b58839d_142874cuda3std3__45__cpo4cendE,@object
	.size		_ZN40_INTERNAL_1f6c4bb8_4_k_cu_4b58839d_142874cuda3std3__45__cpo4cendE,(_ZN40_INTERNAL_1f6c4bb8_4_k_cu_4b58839d_142874cuda3std6ranges3__45__cpo4swapE - _ZN40_INTERNAL_1f6c4bb8_4_k_cu_4b58839d_142874cuda3std3__45__cpo4cendE)
_ZN40_INTERNAL_1f6c4bb8_4_k_cu_4b58839d_142874cuda3std3__45__cpo4cendE:
	.zero		1
	.type		_ZN40_INTERNAL_1f6c4bb8_4_k_cu_4b58839d_142874cuda3std6ranges3__45__cpo4swapE,@object
	.size		_ZN40_INTERNAL_1f6c4bb8_4_k_cu_4b58839d_142874cuda3std6ranges3__45__cpo4swapE,(.L_8 - _ZN40_INTERNAL_1f6c4bb8_4_k_cu_4b58839d_142874cuda3std6ranges3__45__cpo4swapE)
_ZN40_INTERNAL_1f6c4bb8_4_k_cu_4b58839d_142874cuda3std6ranges3__45__cpo4swapE:
	.zero		1
.L_8:


//--------------------- .nv.constant0._ZN7cutlass13device_kernelINS_4gemm6kernel13GemmUniversalIN4cute5tupleIJiiiiEEENS1_10collective13CollectiveMmaINS1_34MainloopSm90TmaGmmaWarpSpecializedILi4ENS5_IJNS4_1CILi2EEENSA_ILi1EEESC_EEENS1_32KernelTmaWarpSpecializedPingpongEEENS5_IJNSA_ILi64EEENSA_ILi160EEENSA_ILi256EEEEEEaNS5_IJlSC_lEEEaSK_NS4_8TiledMMAINS4_8MMA_AtomIJNS4_4SM904GMMA26MMA_64x32x32_S32S8S8_SS_TNEEEENS4_6LayoutINS5_IJSC_SC_SC_EEENS5_IJNSA_ILi0EEEST_ST_EEEEENS5_IJNS4_10UnderscoreESW_SW_EEEEENS4_13SM90_TMA_LOADENS4_14ComposedLayoutINS4_7SwizzleILi3ELi4ELi3EEENS4_18smem_ptr_flag_bitsILi8EEENSR_INS5_IJNSA_ILi8EEENSA_ILi128EEEEEENS5_IJS16_SC_EEEEEEEvNS4_8identityENS4_23SM90_TMA_LOAD_MULTICASTES1A_vS1B_EENS_8epilogue10collective6detail29Sm90TmaWarpSpecializedAdapterINS1F_15DefaultEpilogueIaSK_SK_NS1E_6thread17LinearCombinationIaLi1EiiLNS1J_9ScaleType4KindE0ELNS_15FloatRoundStyleE2EaEENS1_15EpilogueDefaultEEEEEvvEEEEvNT_6ParamsE --------------------------
	.section	.nv.constant0._ZN7cutlass13device_kernelINS_4gemm6kernel13GemmUniversalIN4cute5tupleIJiiiiEEENS1_10collective13CollectiveMmaINS1_34MainloopSm90TmaGmmaWarpSpecializedILi4ENS5_IJNS4_1CILi2EEENSA_ILi1EEESC_EEENS1_32KernelTmaWarpSpecializedPingpongEEENS5_IJNSA_ILi64EEENSA_ILi160EEENSA_ILi256EEEEEEaNS5_IJlSC_lEEEaSK_NS4_8TiledMMAINS4_8MMA_AtomIJNS4_4SM904GMMA26MMA_64x32x32_S32S8S8_SS_TNEEEENS4_6LayoutINS5_IJSC_SC_SC_EEENS5_IJNSA_ILi0EEEST_ST_EEEEENS5_IJNS4_10UnderscoreESW_SW_EEEEENS4_13SM90_TMA_LOADENS4_14ComposedLayoutINS4_7SwizzleILi3ELi4ELi3EEENS4_18smem_ptr_flag_bitsILi8EEENSR_INS5_IJNSA_ILi8EEENSA_ILi128EEEEEENS5_IJS16_SC_EEEEEEEvNS4_8identityENS4_23SM90_TMA_LOAD_MULTICASTES1A_vS1B_EENS_8epilogue10collective6detail29Sm90TmaWarpSpecializedAdapterINS1F_15DefaultEpilogueIaSK_SK_NS1E_6thread17LinearCombinationIaLi1EiiLNS1J_9ScaleType4KindE0ELNS_15FloatRoundStyleE2EaEENS1_15EpilogueDefaultEEEEEvvEEEEvNT_6ParamsE,"a",@progbits
	.sectionflags	@""
	.align	4
.nv.constant0._ZN7cutlass13device_kernelINS_4gemm6kernel13GemmUniversalIN4cute5tupleIJiiiiEEENS1_10collective13CollectiveMmaINS1_34MainloopSm90TmaGmmaWarpSpecializedILi4ENS5_IJNS4_1CILi2EEENSA_ILi1EEESC_EEENS1_32KernelTmaWarpSpecializedPingpongEEENS5_IJNSA_ILi64EEENSA_ILi160EEENSA_ILi256EEEEEEaNS5_IJlSC_lEEEaSK_NS4_8TiledMMAINS4_8MMA_AtomIJNS4_4SM904GMMA26MMA_64x32x32_S32S8S8_SS_TNEEEENS4_6LayoutINS5_IJSC_SC_SC_EEENS5_IJNSA_ILi0EEEST_ST_EEEEENS5_IJNS4_10UnderscoreESW_SW_EEEEENS4_13SM90_TMA_LOADENS4_14ComposedLayoutINS4_7SwizzleILi3ELi4ELi3EEENS4_18smem_ptr_flag_bitsILi8EEENSR_INS5_IJNSA_ILi8EEENSA_ILi128EEEEEENS5_IJS16_SC_EEEEEEEvNS4_8identityENS4_23SM90_TMA_LOAD_MULTICASTES1A_vS1B_EENS_8epilogue10collective6detail29Sm90TmaWarpSpecializedAdapterINS1F_15DefaultEpilogueIaSK_SK_NS1E_6thread17LinearCombinationIaLi1EiiLNS1J_9ScaleType4KindE0ELNS_15FloatRoundStyleE2EaEENS1_15EpilogueDefaultEEEEEvvEEEEvNT_6ParamsE:
	.zero		1664


//--------------------- SYMBOLS --------------------------

	.type		.nv.reservedSmem.offset0,@object
	.size		.nv.reservedSmem.offset0,0x4
	.type		__assertfail,@function
